# CuTe-DSL kernel — source=cudnn_frontend_dsl family=grouped_gemm_swiglu
# config = {"ab_dtype": "Float8E4M3FN", "sf_vec": 16, "d_dtype": "Float4E2M1FN", "vector_f32": false, "mma_mn": [128, 256], "cluster_mn": [1, 1]}


// ===== COMPILED SASS (sm_100a) =====

	.target	sm_100a

	.elftype	@"ET_EXEC"


//--------------------- .note.nv.tkinfo           --------------------------
	.section	.note.nv.tkinfo,"",@"SHT_NOTE"
	.sectionflags	@"SHF_NOTE_NV_TKINFO"
	.tkinfo
        /*0018*/ 	.word	0x00000081
        /*0030*/ 	.string	""
        /*0030*/ 	.string	"ptxas"
        /*0030*/ 	.string	"Cuda compilation tools, release 12.9, V12.9.83"
        /*0030*/ 	.string	"Build system must define TOOLS_VERSION_EXTENDED"
        /*0030*/ 	.string	"-O 3 -arch sm_100a "



//--------------------- .note.nv.cuver            --------------------------
	.section	.note.nv.cuver,"",@"SHT_NOTE"
	.sectionflags	@"SHF_NOTE_NV_CUVER"
        /*0018*/ 	.short	0x0001
        /*001a*/ 	.short	0x0064
        /*001c*/ 	.short	0x0001
        /*001e*/ 	.short	0x0000
        /*0020*/ 	.short	0x0001
        /*0022*/ 	.short	0x0000


//--------------------- .nv.info                  --------------------------
	.section	.nv.info,"",@"SHT_CUDA_INFO"
	.align	4


	//----- nvinfo : EIATTR_REGCOUNT
	.align		4
        /*0000*/ 	.byte	0x04, 0x2f
        /*0002*/ 	.short	(.L_4 - .L_3)
	.align		4
.L_3:
        /*0004*/ 	.word	index@(kernel_cutlass_kernel_cudnngrouped_gemmgrouped_gemm_swiglugrouped_gemm_swiglu_quantBlockScaledContiguousGroupedGemmKernel_object_at__TiledMMA_ThrLayoutVMNK11110000_PermutationMNK____MMAAt_0)
        /*0008*/ 	.word	0x00000084


	//----- nvinfo : EIATTR_FRAME_SIZE
	.align		4
.L_4:
        /*000c*/ 	.byte	0x04, 0x11
        /*000e*/ 	.short	(.L_6 - .L_5)
	.align		4
.L_5:
        /*0010*/ 	.word	index@($__internal_2_$__cuda_sm10x_tcgen05_guardrail_trap_unallocated_columns_being_dealloced)
        /*0014*/ 	.word	0x00000000


	//----- nvinfo : EIATTR_FRAME_SIZE
	.align		4
.L_6:
        /*0018*/ 	.byte	0x04, 0x11
        /*001a*/ 	.short	(.L_8 - .L_7)
	.align		4
.L_7:
        /*001c*/ 	.word	index@($__internal_1_$__cuda_sm10x_tcgen05_guardrail_trap_phase_invalid_during_alloc)
        /*0020*/ 	.word	0x00000000


	//----- nvinfo : EIATTR_FRAME_SIZE
	.align		4
.L_8:
        /*0024*/ 	.byte	0x04, 0x11
        /*0026*/ 	.short	(.L_10 - .L_9)
	.align		4
.L_9:
        /*0028*/ 	.word	index@($__internal_0_$__cuda_sm10x_tcgen05_guardrail_trap_col_being_dealloced_not_returned_by_alloc)
        /*002c*/ 	.word	0x00000000


	//----- nvinfo : EIATTR_FRAME_SIZE
	.align		4
.L_10:
        /*0030*/ 	.byte	0x04, 0x11
        /*0032*/ 	.short	(.L_12 - .L_11)
	.align		4
.L_11:
        /*0034*/ 	.word	index@(kernel_cutlass_kernel_cudnngrouped_gemmgrouped_gemm_swiglugrouped_gemm_swiglu_quantBlockScaledContiguousGroupedGemmKernel_object_at__TiledMMA_ThrLayoutVMNK11110000_PermutationMNK____MMAAt_0)
        /*0038*/ 	.word	0x00000000


	//----- nvinfo : EIATTR_MIN_STACK_SIZE
	.align		4
.L_12:
        /*003c*/ 	.byte	0x04, 0x12
        /*003e*/ 	.short	(.L_14 - .L_13)
	.align		4
.L_13:
        /*0040*/ 	.word	index@(kernel_cutlass_kernel_cudnngrouped_gemmgrouped_gemm_swiglugrouped_gemm_swiglu_quantBlockScaledContiguousGroupedGemmKernel_object_at__TiledMMA_ThrLayoutVMNK11110000_PermutationMNK____MMAAt_0)
        /*0044*/ 	.word	0x00000000
.L_14:


//--------------------- .nv.info.kernel_cutlass_kernel_cudnngrouped_gemmgrouped_gemm_swiglugrouped_gemm_swiglu_quantBlockScaledContiguousGroupedGemmKernel_object_at__TiledMMA_ThrLayoutVMNK11110000_PermutationMNK____MMAAt_0 --------------------------
	.section	.nv.info.kernel_cutlass_kernel_cudnngrouped_gemmgrouped_gemm_swiglugrouped_gemm_swiglu_quantBlockScaledContiguousGroupedGemmKernel_object_at__TiledMMA_ThrLayoutVMNK11110000_PermutationMNK____MMAAt_0,"",@"SHT_CUDA_INFO"
	.sectionflags	@""
	.align	4


	//----- nvinfo : EIATTR_CUDA_API_VERSION
	.align		4
        /*0000*/ 	.byte	0x04, 0x37
        /*0002*/ 	.short	(.L_16 - .L_15)
.L_15:
        /*0004*/ 	.word	0x00000081


	//----- nvinfo : EIATTR_KPARAM_INFO
	.align		4
.L_16:
        /*0008*/ 	.byte	0x04, 0x17
        /*000a*/ 	.short	(.L_18 - .L_17)
.L_17:
        /*000c*/ 	.word	0x00000000
        /*0010*/ 	.short	0x000f
        /*0012*/ 	.short	0x03f8
        /*0014*/ 	.byte	0x00, 0xf0, 0x31, 0x00


	//----- nvinfo : EIATTR_KPARAM_INFO
	.align		4
.L_18:
        /*0018*/ 	.byte	0x04, 0x17
        /*001a*/ 	.short	(.L_20 - .L_19)
.L_19:
        /*001c*/ 	.word	0x00000000
        /*0020*/ 	.short	0x000e
        /*0022*/ 	.short	0x03ec
        /*0024*/ 	.byte	0x00, 0xf0, 0x31, 0x00


	//----- nvinfo : EIATTR_KPARAM_INFO
	.align		4
.L_20:
        /*0028*/ 	.byte	0x04, 0x17
        /*002a*/ 	.short	(.L_22 - .L_21)
.L_21:
        /*002c*/ 	.word	0x00000000
        /*0030*/ 	.short	0x000d
        /*0032*/ 	.short	0x03e0
        /*0034*/ 	.byte	0x00, 0xf0, 0x31, 0x00


	//----- nvinfo : EIATTR_KPARAM_INFO
	.align		4
.L_22:
        /*0038*/ 	.byte	0x04, 0x17
        /*003a*/ 	.short	(.L_24 - .L_23)
.L_23:
        /*003c*/ 	.word	0x00000000
        /*0040*/ 	.short	0x000c
        /*0042*/ 	.short	0x03d8
        /*0044*/ 	.byte	0x00, 0xf0, 0x21, 0x00


	//----- nvinfo : EIATTR_KPARAM_INFO
	.align		4
.L_24:
        /*0048*/ 	.byte	0x04, 0x17
        /*004a*/ 	.short	(.L_26 - .L_25)
.L_25:
        /*004c*/ 	.word	0x00000000
        /*0050*/ 	.short	0x000b
        /*0052*/ 	.short	0x03d0
        /*0054*/ 	.byte	0x00, 0xf0, 0x21, 0x00


	//----- nvinfo : EIATTR_KPARAM_INFO
	.align		4
.L_26:
        /*0058*/ 	.byte	0x04, 0x17
        /*005a*/ 	.short	(.L_28 - .L_27)
.L_27:
        /*005c*/ 	.word	0x00000000
        /*0060*/ 	.short	0x000a
        /*0062*/ 	.short	0x03c8
        /*0064*/ 	.byte	0x00, 0xf0, 0x21, 0x00


	//----- nvinfo : EIATTR_KPARAM_INFO
	.align		4
.L_28:
        /*0068*/ 	.byte	0x04, 0x17
        /*006a*/ 	.short	(.L_30 - .L_29)
.L_29:
        /*006c*/ 	.word	0x00000000
        /*0070*/ 	.short	0x0009
        /*0072*/ 	.short	0x03c0
        /*0074*/ 	.byte	0x00, 0xf0, 0x21, 0x00


	//----- nvinfo : EIATTR_KPARAM_INFO
	.align		4
.L_30:
        /*0078*/ 	.byte	0x04, 0x17
        /*007a*/ 	.short	(.L_32 - .L_31)
.L_31:
        /*007c*/ 	.word	0x00000000
        /*0080*/ 	.short	0x0008
        /*0082*/ 	.short	0x0340
        /*0084*/ 	.byte	0x00, 0xf0, 0x01, 0x02


	//----- nvinfo : EIATTR_KPARAM_INFO
	.align		4
.L_32:
        /*0088*/ 	.byte	0x04, 0x17
        /*008a*/ 	.short	(.L_34 - .L_33)
.L_33:
        /*008c*/ 	.word	0x00000000
        /*0090*/ 	.short	0x0007
        /*0092*/ 	.short	0x02c0
        /*0094*/ 	.byte	0x00, 0xf0, 0x01, 0x02


	//----- nvinfo : EIATTR_KPARAM_INFO
	.align		4
.L_34:
        /*0098*/ 	.byte	0x04, 0x17
        /*009a*/ 	.short	(.L_36 - .L_35)
.L_35:
        /*009c*/ 	.word	0x00000000
        /*00a0*/ 	.short	0x0006
        /*00a2*/ 	.short	0x0240
        /*00a4*/ 	.byte	0x00, 0xf0, 0x01, 0x02


	//----- nvinfo : EIATTR_KPARAM_INFO
	.align		4
.L_36:
        /*00a8*/ 	.byte	0x04, 0x17
        /*00aa*/ 	.short	(.L_38 - .L_37)
.L_37:
        /*00ac*/ 	.word	0x00000000
        /*00b0*/ 	.short	0x0005
        /*00b2*/ 	.short	0x01c0
        /*00b4*/ 	.byte	0x00, 0xf0, 0x01, 0x02


	//----- nvinfo : EIATTR_KPARAM_INFO
	.align		4
.L_38:
        /*00b8*/ 	.byte	0x04, 0x17
        /*00ba*/ 	.short	(.L_40 - .L_39)
.L_39:
        /*00bc*/ 	.word	0x00000000
        /*00c0*/ 	.short	0x0004
        /*00c2*/ 	.short	0x0140
        /*00c4*/ 	.byte	0x00, 0xf0, 0x01, 0x02


	//----- nvinfo : EIATTR_KPARAM_INFO
	.align		4
.L_40:
        /*00c8*/ 	.byte	0x04, 0x17
        /*00ca*/ 	.short	(.L_42 - .L_41)
.L_41:
        /*00cc*/ 	.word	0x00000000
        /*00d0*/ 	.short	0x0003
        /*00d2*/ 	.short	0x00c0
        /*00d4*/ 	.byte	0x00, 0xf0, 0x01, 0x02


	//----- nvinfo : EIATTR_KPARAM_INFO
	.align		4
.L_42:
        /*00d8*/ 	.byte	0x04, 0x17
        /*00da*/ 	.short	(.L_44 - .L_43)
.L_43:
        /*00dc*/ 	.word	0x00000000
        /*00e0*/ 	.short	0x0002
        /*00e2*/ 	.short	0x0040
        /*00e4*/ 	.byte	0x00, 0xf0, 0x01, 0x02


	//----- nvinfo : EIATTR_KPARAM_INFO
	.align		4
.L_44:
        /*00e8*/ 	.byte	0x04, 0x17
        /*00ea*/ 	.short	(.L_46 - .L_45)
.L_45:
        /*00ec*/ 	.word	0x00000000
        /*00f0*/ 	.short	0x0001
        /*00f2*/ 	.short	0x000c
        /*00f4*/ 	.byte	0x00, 0xf0, 0x31, 0x00


	//----- nvinfo : EIATTR_KPARAM_INFO
	.align		4
.L_46:
        /*00f8*/ 	.byte	0x04, 0x17
        /*00fa*/ 	.short	(.L_48 - .L_47)
.L_47:
        /*00fc*/ 	.word	0x00000000
        /*0100*/ 	.short	0x0000
        /*0102*/ 	.short	0x0000
        /*0104*/ 	.byte	0x00, 0xf0, 0x31, 0x00


	//----- nvinfo : EIATTR_AT_ENTRY_FRAGMENTS
	.align		4
.L_48:
        /*0108*/ 	.byte	0x04, 0x4f
        /*010a*/ 	.short	(.L_50 - .L_49)


	//   ....[0]....
.L_49:
        /*010c*/ 	.word	0x00000004


	//----- nvinfo : EIATTR_RESERVED_SMEM_USED
	.align		4
.L_50:
        /*0110*/ 	.byte	0x01, 0x41
	.zero		2


	//----- nvinfo : EIATTR_SPARSE_MMA_MASK
	.align		4
        /*0114*/ 	.byte	0x03, 0x50
        /*0116*/ 	.short	0x0000


	//----- nvinfo : EIATTR_TCGEN05_1CTA_USED
	.align		4
        /*0118*/ 	.byte	0x01, 0x51
	.zero		2


	//----- nvinfo : EIATTR_MAXREG_COUNT
	.align		4
        /*011c*/ 	.byte	0x03, 0x1b
        /*011e*/ 	.short	0x00ff


	//----- nvinfo : EIATTR_NUM_BARRIERS
	.align		4
        /*0120*/ 	.byte	0x02, 0x4c
        /*0122*/ 	.byte	0x05
	.zero		1


	//----- nvinfo : EIATTR_INT_WARP_WIDE_INSTR_OFFSETS
	.align		4
        /*0124*/ 	.byte	0x04, 0x31
        /*0126*/ 	.short	(.L_52 - .L_51)


	//   ....[0]....
.L_51:
        /*0128*/ 	.word	0x00004cb0


	//   ....[1]....
        /*012c*/ 	.word	0x00004cf0


	//----- nvinfo : EIATTR_COOP_GROUP_MASK_REGIDS
	.align		4
.L_52:
        /*0130*/ 	.byte	0x04, 0x29
        /*0132*/ 	.short	(.L_54 - .L_53)


	//   ....[0]....
.L_53:
        /*0134*/ 	.word	0xffffffff


	//   ....[1]....
        /*0138*/ 	.word	0xffffffff


	//   ....[2]....
        /*013c*/ 	.word	0xffffffff


	//   ....[3]....
        /*0140*/ 	.word	0xffffffff


	//   ....[4]....
        /*0144*/ 	.word	0xffffffff


	//   ....[5]....
        /*0148*/ 	.word	0xffffffff


	//   ....[6]....
        /*014c*/ 	.word	0xffffffff


	//   ....[7]....
        /*0150*/ 	.word	0xffffffff


	//   ....[8]....
        /*0154*/ 	.word	0xffffffff


	//----- nvinfo : EIATTR_COOP_GROUP_INSTR_OFFSETS
	.align		4
.L_54:
        /*0158*/ 	.byte	0x04, 0x28
        /*015a*/ 	.short	(.L_56 - .L_55)


	//   ....[0]....
.L_55:
        /*015c*/ 	.word	0x000000b0


	//   ....[1]....
        /*0160*/ 	.word	0x00000960


	//   ....[2]....
        /*0164*/ 	.word	0x00000ba0


	//   ....[3]....
        /*0168*/ 	.word	0x00000c00


	//   ....[4]....
        /*016c*/ 	.word	0x00002440


	//   ....[5]....
        /*0170*/ 	.word	0x00002700


	//   ....[6]....
        /*0174*/ 	.word	0x000048f0


	//   ....[7]....
        /*0178*/ 	.word	0x00004b50


	//   ....[8]....
        /*017c*/ 	.word	0x00004da0


	//----- nvinfo : EIATTR_VRC_CTA_INIT_COUNT
	.align		4
.L_56:
        /*0180*/ 	.byte	0x02, 0x4a
        /*0182*/ 	.byte	0x80
	.zero		1


	//----- nvinfo : EIATTR_MBARRIER_INSTR_OFFSETS
	.align		4
        /*0184*/ 	.byte	0x04, 0x39
        /*0186*/ 	.short	(.L_58 - .L_57)


	//   ....[0]....
.L_57:
        /*0188*/ 	.word	0x00000330
        /*018c*/ 	.word	0x000000ff
        /*0190*/ 	.word	0x00000000
        /*0194*/ 	.short	0x0100
        /*0196*/ 	.byte	0x05
	.zero		1


	//   ....[1]....
        /*0198*/ 	.word	0x00000340
        /*019c*/ 	.word	0x000000ff
        /*01a0*/ 	.word	0x00000008
        /*01a4*/ 	.short	0x0100
        /*01a6*/ 	.byte	0x05
	.zero		1


	//   ....[2]....
        /*01a8*/ 	.word	0x00000350
        /*01ac*/ 	.word	0x000000ff
        /*01b0*/ 	.word	0x00000010
        /*01b4*/ 	.short	0x0100
        /*01b6*/ 	.byte	0x05
	.zero		1


	//   ....[3]....
        /*01b8*/ 	.word	0x00000360
        /*01bc*/ 	.word	0x000000ff
        /*01c0*/ 	.word	0x00000018
        /*01c4*/ 	.short	0x0100
        /*01c6*/ 	.byte	0x05
	.zero		1


	//   ....[4]....
        /*01c8*/ 	.word	0x00000370
        /*01cc*/ 	.word	0x000000ff
        /*01d0*/ 	.word	0x00000020
        /*01d4*/ 	.short	0x0100
        /*01d6*/ 	.byte	0x05
	.zero		1


	//   ....[5]....
        /*01d8*/ 	.word	0x00000380
        /*01dc*/ 	.word	0x000000ff
        /*01e0*/ 	.word	0x00000028
        /*01e4*/ 	.short	0x0100
        /*01e6*/ 	.byte	0x05
	.zero		1


	//   ....[6]....
        /*01e8*/ 	.word	0x00000390
        /*01ec*/ 	.word	0x000000ff
        /*01f0*/ 	.word	0x00000030
        /*01f4*/ 	.short	0x0100
        /*01f6*/ 	.byte	0x05
	.zero		1


	//   ....[7]....
        /*01f8*/ 	.word	0x000003a0
        /*01fc*/ 	.word	0x000000ff
        /*0200*/ 	.word	0x00000038
        /*0204*/ 	.short	0x0100
        /*0206*/ 	.byte	0x05
	.zero		1


	//   ....[8]....
        /*0208*/ 	.word	0x000004b0
        /*020c*/ 	.word	0x000000ff
        /*0210*/ 	.word	0x00000040
        /*0214*/ 	.short	0x0100
        /*0216*/ 	.byte	0x06
	.zero		1


	//   ....[9]....
        /*0218*/ 	.word	0x000004c0
        /*021c*/ 	.word	0x000000ff
        /*0220*/ 	.word	0x00000048
        /*0224*/ 	.short	0x0100
        /*0226*/ 	.byte	0x06
	.zero		1


	//   ....[10]....
        /*0228*/ 	.word	0x000005d0
        /*022c*/ 	.word	0x000000ff
        /*0230*/ 	.word	0x00000050
        /*0234*/ 	.short	0x0100
        /*0236*/ 	.byte	0x06
	.zero		1


	//   ....[11]....
        /*0238*/ 	.word	0x000005e0
        /*023c*/ 	.word	0x000000ff
        /*0240*/ 	.word	0x00000058
        /*0244*/ 	.short	0x0100
        /*0246*/ 	.byte	0x06
	.zero		1


	//   ....[12]....
        /*0248*/ 	.word	0x000005f0
        /*024c*/ 	.word	0x000000ff
        /*0250*/ 	.word	0x00000060
        /*0254*/ 	.short	0x0100
        /*0256*/ 	.byte	0x06
	.zero		1


	//   ....[13]....
        /*0258*/ 	.word	0x00000600
        /*025c*/ 	.word	0x000000ff
        /*0260*/ 	.word	0x00000068
        /*0264*/ 	.short	0x0100
        /*0266*/ 	.byte	0x06
	.zero		1


	//   ....[14]....
        /*0268*/ 	.word	0x00000c60
        /*026c*/ 	.word	0x0000000e
        /*0270*/ 	.word	0x00000060
        /*0274*/ 	.short	0x010a
        /*0276*/ 	.byte	0xff
	.zero		1


	//   ....[15]....
        /*0278*/ 	.word	0x00000d40
        /*027c*/ 	.word	0x0000000e
        /*0280*/ 	.word	0x00000050
        /*0284*/ 	.short	0x0101
        /*0286*/ 	.byte	0xff
	.zero		1


	//   ....[16]....
        /*0288*/ 	.word	0x00000f50
        /*028c*/ 	.word	0x00000002
        /*0290*/ 	.word	0x00000060
        /*0294*/ 	.short	0x010a
        /*0296*/ 	.byte	0xff
	.zero		1


	//   ....[17]....
        /*0298*/ 	.word	0x00001070
        /*029c*/ 	.word	0x00000002
        /*02a0*/ 	.word	0x00000050
        /*02a4*/ 	.short	0x0101
        /*02a6*/ 	.byte	0xff
	.zero		1


	//   ....[18]....
        /*02a8*/ 	.word	0x00001080
        /*02ac*/ 	.word	0x00000008
        /*02b0*/ 	.word	0x00000060
        /*02b4*/ 	.short	0x010a
        /*02b6*/ 	.byte	0xff
	.zero		1


	//   ....[19]....
        /*02b8*/ 	.word	0x000010f0
        /*02bc*/ 	.word	0x000000ff
        /*02c0*/ 	.word	0x00000050
        /*02c4*/ 	.short	0x010a
        /*02c6*/ 	.byte	0x17
	.zero		1


	//   ....[20]....
        /*02c8*/ 	.word	0x00001170
        /*02cc*/ 	.word	0x000000ff
        /*02d0*/ 	.word	0x00000060
        /*02d4*/ 	.short	0x0101
        /*02d6*/ 	.byte	0x17
	.zero		1


	//   ....[21]....
        /*02d8*/ 	.word	0x00001330
        /*02dc*/ 	.word	0x000000ff
        /*02e0*/ 	.word	0x00000020
        /*02e4*/ 	.short	0x010a
        /*02e6*/ 	.byte	0x05
	.zero		1


	//   ....[22]....
        /*02e8*/ 	.word	0x00001480
        /*02ec*/ 	.word	0x000000ff
        /*02f0*/ 	.word	0x00000020
        /*02f4*/ 	.short	0x010a
        /*02f6*/ 	.byte	0x05
	.zero		1


	//   ....[23]....
        /*02f8*/ 	.word	0x000015e0
        /*02fc*/ 	.word	0x000000ff
        /*0300*/ 	.word	0x00000020
        /*0304*/ 	.short	0x010a
        /*0306*/ 	.byte	0x16
	.zero		1


	//   ....[24]....
        /*0308*/ 	.word	0x00001620
        /*030c*/ 	.word	0x00000003
        /*0310*/ 	.word	0x00000050
        /*0314*/ 	.short	0x010a
        /*0316*/ 	.byte	0xff
	.zero		1


	//   ....[25]....
        /*0318*/ 	.word	0x000016c0
        /*031c*/ 	.word	0x00000003
        /*0320*/ 	.word	0x00000060
        /*0324*/ 	.short	0x0101
        /*0326*/ 	.byte	0xff
	.zero		1


	//   ....[26]....
        /*0328*/ 	.word	0x00001830
        /*032c*/ 	.word	0x000000ff
        /*0330*/ 	.word	0x00000020
        /*0334*/ 	.short	0x010a
        /*0336*/ 	.byte	0x05
	.zero		1


	//   ....[27]....
        /*0338*/ 	.word	0x000018f0
        /*033c*/ 	.word	0x000000ff
        /*0340*/ 	.word	0x00000050
        /*0344*/ 	.short	0x010a
        /*0346*/ 	.byte	0x0c
	.zero		1


	//   ....[28]....
        /*0348*/ 	.word	0x00001970
        /*034c*/ 	.word	0x000000ff
        /*0350*/ 	.word	0x00000060
        /*0354*/ 	.short	0x0101
        /*0356*/ 	.byte	0x0c
	.zero		1


	//   ....[29]....
        /*0358*/ 	.word	0x00001db0
        /*035c*/ 	.word	0x000000ff
        /*0360*/ 	.word	0x00000000
        /*0364*/ 	.short	0x010a
        /*0366*/ 	.byte	0x11
	.zero		1


	//   ....[30]....
        /*0368*/ 	.word	0x00001dd0
        /*036c*/ 	.word	0x000000ff
        /*0370*/ 	.word	0x00000048
        /*0374*/ 	.short	0x010a
        /*0376*/ 	.byte	0x0c
	.zero		1


	//   ....[31]....
        /*0378*/ 	.word	0x00001df0
        /*037c*/ 	.word	0x000000ff
        /*0380*/ 	.word	0x00000048
        /*0384*/ 	.short	0x010a
        /*0386*/ 	.byte	0x0c
	.zero		1


	//   ....[32]....
        /*0388*/ 	.word	0x00002060
        /*038c*/ 	.word	0x000000ff
        /*0390*/ 	.word	0x00000000
        /*0394*/ 	.short	0x010a
        /*0396*/ 	.byte	0x0d
	.zero		1


	//   ....[33]....
        /*0398*/ 	.word	0x000021f0
        /*039c*/ 	.word	0x000000ff
        /*03a0*/ 	.word	0x00000000
        /*03a4*/ 	.short	0x010a
        /*03a6*/ 	.byte	0x10
	.zero		1


	//   ....[34]....
        /*03a8*/ 	.word	0x00002280
        /*03ac*/ 	.word	0x000000ff
        /*03b0*/ 	.word	0x00000048
        /*03b4*/ 	.short	0x010a
        /*03b6*/ 	.byte	0x0c
	.zero		1


	//   ....[35]....
        /*03b8*/ 	.word	0x00002290
        /*03bc*/ 	.word	0x00000002
        /*03c0*/ 	.word	0x00000050
        /*03c4*/ 	.short	0x010a
        /*03c6*/ 	.byte	0xff
	.zero		1


	//   ....[36]....
        /*03c8*/ 	.word	0x00002330
        /*03cc*/ 	.word	0x00000002
        /*03d0*/ 	.word	0x00000060
        /*03d4*/ 	.short	0x0101
        /*03d6*/ 	.byte	0xff
	.zero		1


	//   ....[37]....
        /*03d8*/ 	.word	0x000023e0
        /*03dc*/ 	.word	0x000000ff
        /*03e0*/ 	.word	0x00000048
        /*03e4*/ 	.short	0x010a
        /*03e6*/ 	.byte	0x0c
	.zero		1


	//   ....[38]....
        /*03e8*/ 	.word	0x00002770
        /*03ec*/ 	.word	0x00000003
        /*03f0*/ 	.word	0x00000050
        /*03f4*/ 	.short	0x010a
        /*03f6*/ 	.byte	0xff
	.zero		1


	//   ....[39]....
        /*03f8*/ 	.word	0x000027d0
        /*03fc*/ 	.word	0x00000003
        /*0400*/ 	.word	0x00000060
        /*0404*/ 	.short	0x0101
        /*0406*/ 	.byte	0xff
	.zero		1


	//   ....[40]....
        /*0408*/ 	.word	0x00002b70
        /*040c*/ 	.word	0x00000003
        /*0410*/ 	.word	0x00000040
        /*0414*/ 	.short	0x010a
        /*0416*/ 	.byte	0xff
	.zero		1


	//   ....[41]....
        /*0418*/ 	.word	0x000031d0
        /*041c*/ 	.word	0x00000003
        /*0420*/ 	.word	0x00000048
        /*0424*/ 	.short	0x0101
        /*0426*/ 	.byte	0xff
	.zero		1


	//   ....[42]....
        /*0428*/ 	.word	0x000048b0
        /*042c*/ 	.word	0x00000005
        /*0430*/ 	.word	0x00000050
        /*0434*/ 	.short	0x010a
        /*0436*/ 	.byte	0xff
	.zero		1


	//   ....[43]....
        /*0438*/ 	.word	0x00004960
        /*043c*/ 	.word	0x00000005
        /*0440*/ 	.word	0x00000060
        /*0444*/ 	.short	0x0101
        /*0446*/ 	.byte	0xff
	.zero		1


	//   ....[44]....
        /*0448*/ 	.word	0x00004df0
        /*044c*/ 	.word	0x0000000e
        /*0450*/ 	.word	0x00000060
        /*0454*/ 	.short	0x010a
        /*0456*/ 	.byte	0xff
	.zero		1


	//   ....[45]....
        /*0458*/ 	.word	0x00004e50
        /*045c*/ 	.word	0x00000002
        /*0460*/ 	.word	0x00000060
        /*0464*/ 	.short	0x010a
        /*0466*/ 	.byte	0xff
	.zero		1


	//   ....[46]....
        /*0468*/ 	.word	0x00004eb0
        /*046c*/ 	.word	0x00000008
        /*0470*/ 	.word	0x00000060
        /*0474*/ 	.short	0x010a
        /*0476*/ 	.byte	0xff
	.zero		1


	//   ....[47]....
        /*0478*/ 	.word	0x00004f10
        /*047c*/ 	.word	0x00000000
        /*0480*/ 	.word	0x00000050
        /*0484*/ 	.short	0x010a
        /*0486*/ 	.byte	0xff
	.zero		1


	//   ....[48]....
        /*0488*/ 	.word	0x00004f90
        /*048c*/ 	.word	0x00000000
        /*0490*/ 	.word	0x00000020
        /*0494*/ 	.short	0x010a
        /*0496*/ 	.byte	0xff
	.zero		1


	//   ....[49]....
        /*0498*/ 	.word	0x00004ff0
        /*049c*/ 	.word	0x00000003
        /*04a0*/ 	.word	0x00000050
        /*04a4*/ 	.short	0x010a
        /*04a6*/ 	.byte	0xff
	.zero		1


	//   ....[50]....
        /*04a8*/ 	.word	0x00005070
        /*04ac*/ 	.word	0x00000000
        /*04b0*/ 	.word	0x00000020
        /*04b4*/ 	.short	0x010a
        /*04b6*/ 	.byte	0xff
	.zero		1


	//   ....[51]....
        /*04b8*/ 	.word	0x000050d0
        /*04bc*/ 	.word	0x00000002
        /*04c0*/ 	.word	0x00000050
        /*04c4*/ 	.short	0x010a
        /*04c6*/ 	.byte	0xff
	.zero		1


	//   ....[52]....
        /*04c8*/ 	.word	0x00005150
        /*04cc*/ 	.word	0x00000000
        /*04d0*/ 	.word	0x00000048
        /*04d4*/ 	.short	0x010a
        /*04d6*/ 	.byte	0xff
	.zero		1


	//   ....[53]....
        /*04d8*/ 	.word	0x000051d0
        /*04dc*/ 	.word	0x00000000
        /*04e0*/ 	.word	0x00000000
        /*04e4*/ 	.short	0x010a
        /*04e6*/ 	.byte	0xff
	.zero		1


	//   ....[54]....
        /*04e8*/ 	.word	0x00005240
        /*04ec*/ 	.word	0x00000002
        /*04f0*/ 	.word	0x00000050
        /*04f4*/ 	.short	0x010a
        /*04f6*/ 	.byte	0xff
	.zero		1


	//   ....[55]....
        /*04f8*/ 	.word	0x000052c0
        /*04fc*/ 	.word	0x00000000
        /*0500*/ 	.word	0x00000048
        /*0504*/ 	.short	0x010a
        /*0506*/ 	.byte	0xff
	.zero		1


	//   ....[56]....
        /*0508*/ 	.word	0x00005310
        /*050c*/ 	.word	0x00000003
        /*0510*/ 	.word	0x00000050
        /*0514*/ 	.short	0x010a
        /*0516*/ 	.byte	0xff
	.zero		1


	//   ....[57]....
        /*0518*/ 	.word	0x00005370
        /*051c*/ 	.word	0x00000003
        /*0520*/ 	.word	0x00000040
        /*0524*/ 	.short	0x010a
        /*0526*/ 	.byte	0xff
	.zero		1


	//   ....[58]....
        /*0528*/ 	.word	0x000053d0
        /*052c*/ 	.word	0x00000005
        /*0530*/ 	.word	0x00000050
        /*0534*/ 	.short	0x010a
        /*0536*/ 	.byte	0xff
	.zero		1


	//----- nvinfo : EIATTR_NUM_MBARRIERS
	.align		4
.L_58:
        /*0538*/ 	.byte	0x03, 0x38
        /*053a*/ 	.short	0x000e


	//----- nvinfo : EIATTR_EXIT_INSTR_OFFSETS
	.align		4
        /*053c*/ 	.byte	0x04, 0x1c
        /*053e*/ 	.short	(.L_60 - .L_59)


	//   ....[0]....
.L_59:
        /*0540*/ 	.word	0x00002410


	//   ....[1]....
        /*0544*/ 	.word	0x00004dd0


	//----- nvinfo : EIATTR_MAX_THREADS
	.align		4
.L_60:
        /*0548*/ 	.byte	0x04, 0x05
        /*054a*/ 	.short	(.L_62 - .L_61)
.L_61:
        /*054c*/ 	.word	0x000000e0
        /*0550*/ 	.word	0x00000001
        /*0554*/ 	.word	0x00000001


	//----- nvinfo : EIATTR_CRS_STACK_SIZE
	.align		4
.L_62:
        /*0558*/ 	.byte	0x04, 0x1e
        /*055a*/ 	.short	(.L_64 - .L_63)
.L_63:
        /*055c*/ 	.word	0x00000000


	//----- nvinfo : EIATTR_CBANK_PARAM_SIZE
	.align		4
.L_64:
        /*0560*/ 	.byte	0x03, 0x19
        /*0562*/ 	.short	0x0404


	//----- nvinfo : EIATTR_PARAM_CBANK
	.align		4
        /*0564*/ 	.byte	0x04, 0x0a
        /*0566*/ 	.short	(.L_66 - .L_65)
	.align		4
.L_65:
        /*0568*/ 	.word	index@(.nv.constant0.kernel_cutlass_kernel_cudnngrouped_gemmgrouped_gemm_swiglugrouped_gemm_swiglu_quantBlockScaledContiguousGroupedGemmKernel_object_at__TiledMMA_ThrLayoutVMNK11110000_PermutationMNK____MMAAt_0)
        /*056c*/ 	.short	0x0380
        /*056e*/ 	.short	0x0404


	//----- nvinfo : EIATTR_SW_WAR
	.align		4
.L_66:
        /*0570*/ 	.byte	0x04, 0x36
        /*0572*/ 	.short	(.L_68 - .L_67)
.L_67:
        /*0574*/ 	.word	0x00000008
.L_68:


//--------------------- .nv.compat                --------------------------
	.section	.nv.compat,"",@"SHT_CUDA_COMPAT_INFO"
	.align	4
        /*0000*/ 	.byte	0x02, 0x02, 0x02, 0x00, 0x02, 0x05, 0x05, 0x00, 0x02, 0x03, 0x01, 0x00, 0x02, 0x06, 0x01, 0x00


//--------------------- .nv.callgraph             --------------------------
	.section	.nv.callgraph,"",@"SHT_CUDA_CALLGRAPH"
	.align	4
	.sectionentsize	8
	.align		4
        /*0000*/ 	.word	0x00000000
	.align		4
        /*0004*/ 	.word	0xffffffff
	.align		4
        /*0008*/ 	.word	0x00000000
	.align		4
        /*000c*/ 	.word	0xfffffffe
	.align		4
        /*0010*/ 	.word	0x00000000
	.align		4
        /*0014*/ 	.word	0xfffffffd
	.align		4
        /*0018*/ 	.word	0x00000000
	.align		4
        /*001c*/ 	.word	0xfffffffc


//--------------------- .text.kernel_cutlass_kernel_cudnngrouped_gemmgrouped_gemm_swiglugrouped_gemm_swiglu_quantBlockScaledContiguousGroupedGemmKernel_object_at__TiledMMA_ThrLayoutVMNK11110000_PermutationMNK____MMAAt_0 --------------------------
	.section	.text.kernel_cutlass_kernel_cudnngrouped_gemmgrouped_gemm_swiglugrouped_gemm_swiglu_quantBlockScaledContiguousGroupedGemmKernel_object_at__TiledMMA_ThrLayoutVMNK11110000_PermutationMNK____MMAAt_0,"ax",@progbits
	.align	128
        .global         kernel_cutlass_kernel_cudnngrouped_gemmgrouped_gemm_swiglugrouped_gemm_swiglu_quantBlockScaledContiguousGroupedGemmKernel_object_at__TiledMMA_ThrLayoutVMNK11110000_PermutationMNK____MMAAt_0
        .type           kernel_cutlass_kernel_cudnngrouped_gemmgrouped_gemm_swiglugrouped_gemm_swiglu_quantBlockScaledContiguousGroupedGemmKernel_object_at__TiledMMA_ThrLayoutVMNK11110000_PermutationMNK____MMAAt_0,@function
        .size           kernel_cutlass_kernel_cudnngrouped_gemmgrouped_gemm_swiglugrouped_gemm_swiglu_quantBlockScaledContiguousGroupedGemmKernel_object_at__TiledMMA_ThrLayoutVMNK11110000_PermutationMNK____MMAAt_0,(.L_x_85 - kernel_cutlass_kernel_cudnngrouped_gemmgrouped_gemm_swiglugrouped_gemm_swiglu_quantBlockScaledContiguousGroupedGemmKernel_object_at__TiledMMA_ThrLayoutVMNK11110000_PermutationMNK____MMAAt_0)
        .other          kernel_cutlass_kernel_cudnngrouped_gemmgrouped_gemm_swiglugrouped_gemm_swiglu_quantBlockScaledContiguousGroupedGemmKernel_object_at__TiledMMA_ThrLayoutVMNK11110000_PermutationMNK____MMAAt_0,@"STO_CUDA_ENTRY STV_DEFAULT"
kernel_cutlass_kernel_cudnngrouped_gemmgrouped_gemm_swiglugrouped_gemm_swiglu_quantBlockScaledContiguousGroupedGemmKernel_object_at__TiledMMA_ThrLayoutVMNK11110000_PermutationMNK____MMAAt_0:
.text.kernel_cutlass_kernel_cudnngrouped_gemmgrouped_gemm_swiglugrouped_gemm_swiglu_quantBlockScaledContiguousGroupedGemmKernel_object_at__TiledMMA_ThrLayoutVMNK11110000_PermutationMNK____MMAAt_0:
[----:B------:R-:W1:Y:S01]  /*0000*/  LDC R1, c[0x0][0x37c] ;  /* 0x0000df00ff017b82 */ /* 0x000e620000000800 */
[----:B------:R-:W2:Y:S01]  /*0010*/  S2R R3, SR_TID.Y ;  /* 0x0000000000037919 */ /* 0x000ea20000002200 */
[----:B------:R-:W3:Y:S01]  /*0020*/  LDCU UR5, c[0x0][0x360] ;  /* 0x00006c00ff0577ac */ /* 0x000ee20008000800 */
[----:B------:R-:W2:Y:S01]  /*0030*/  S2R R0, SR_TID.Z ;  /* 0x0000000000007919 */ /* 0x000ea20000002300 */
[----:B------:R-:W2:Y:S01]  /*0040*/  LDCU UR4, c[0x0][0x364] ;  /* 0x00006c80ff0477ac */ /* 0x000ea20008000800 */
[----:B------:R-:W3:Y:S01]  /*0050*/  S2R R66, SR_TID.X ;  /* 0x0000000000427919 */ /* 0x000ee20000002100 */
[----:B--2---:R-:W-:Y:S01]  /*0060*/  IMAD R3, R0, UR4, R3 ;  /* 0x0000000400037c24 */ /* 0x004fe2000f8e0203 */
[----:B------:R-:W2:Y:S03]  /*0070*/  LDCU.U8 UR4, c[0x0][0x381] ;  /* 0x00007020ff0477ac */ /* 0x000ea60008000000 */
[----:B---3--:R-:W-:Y:S01]  /*0080*/  IMAD R82, R3, UR5, R66 ;  /* 0x0000000503527c24 */ /* 0x008fe2000f8e0242 */
[----:B------:R-:W3:Y:S04]  /*0090*/  LDCU.U8 UR5, c[0x0][0x382] ;  /* 0x00007040ff0577ac */ /* 0x000ee80008000000 */
[----:B------:R-:W-:-:S06]  /*00a0*/  SHF.R.U32.HI R82, RZ, 0x5, R82 ;  /* 0x00000005ff527819 */ /* 0x000fcc0000011652 */
[----:B------:R-:W4:Y:S01]  /*00b0*/  SHFL.IDX PT, R82, R82, RZ, 0x1f ;  /* 0x00001fff52527589 */ /* 0x000f2200000e0000 */
[----:B--2---:R-:W-:Y:S02]  /*00c0*/  ULOP3.LUT UR4, UR4, 0x1, URZ, 0xc0, !UPT ;  /* 0x0000000104047892 */ /* 0x004fe4000f8ec0ff */
[----:B---3--:R-:W-:Y:S02]  /*00d0*/  ULOP3.LUT UR5, UR5, 0x1, URZ, 0xc0, !UPT ;  /* 0x0000000105057892 */ /* 0x008fe4000f8ec0ff */
[----:B------:R-:W-:Y:S02]  /*00e0*/  UISETP.NE.U32.AND UP5, UPT, UR4, 0x1, UPT ;  /* 0x000000010400788c */ /* 0x000fe4000bfa5070 */
[----:B------:R-:W-:Y:S01]  /*00f0*/  UISETP.NE.U32.AND UP6, UPT, UR5, 0x1, UPT ;  /* 0x000000010500788c */ /* 0x000fe2000bfc5070 */
[----:B----4-:R-:W-:-:S13]  /*0100*/  ISETP.NE.AND P0, PT, R82, 0x5, PT ;  /* 0x000000055200780c */ /* 0x010fda0003f05270 */
[----:B-1----:R-:W-:Y:S05]  /*0110*/  @P0 BRA `(.L_x_0) ;  /* 0x0000000000540947 */ /* 0x002fea0003800000 */
[----:B------:R-:W1:Y:S02]  /*0120*/  LDCU.64 UR4, c[0x0][0x348] ;  /* 0x00006900ff0477ac */ /* 0x000e640008000a00 */
[----:B-1----:R-:W-:Y:S02]  /*0130*/  UIADD3 UR14, UP0, UPT, UR4, 0x40, URZ ;  /* 0x00000040040e7890 */ /* 0x002fe4000ff1e0ff */
[----:B------:R-:W-:Y:S02]  /*0140*/  UIADD3 UR12, UP4, UPT, UR4, 0xc0, URZ ;  /* 0x000000c0040c7890 */ /* 0x000fe4000ff9e0ff */
[----:B------:R-:W-:Y:S02]  /*0150*/  UIADD3 UR10, UP3, UPT, UR4, 0x140, URZ ;  /* 0x00000140040a7890 */ /* 0x000fe4000ff7e0ff */
[----:B------:R-:W-:Y:S02]  /*0160*/  UIADD3 UR8, UP2, UPT, UR4, 0x1c0, URZ ;  /* 0x000001c004087890 */ /* 0x000fe4000ff5e0ff */
[----:B------:R-:W-:-:S02]  /*0170*/  UIADD3 UR6, UP1, UPT, UR4, 0x240, URZ ;  /* 0x0000024004067890 */ /* 0x000fc4000ff3e0ff */
[----:B------:R-:W-:Y:S02]  /*0180*/  UIADD3.X UR15, UPT, UPT, URZ, UR5, URZ, UP0, !UPT ;  /* 0x00000005ff0f7290 */ /* 0x000fe400087fe4ff */
[----:B------:R-:W-:Y:S02]  /*0190*/  UIADD3 UR4, UP0, UPT, UR4, 0x2c0, URZ ;  /* 0x000002c004047890 */ /* 0x000fe4000ff1e0ff */
[----:B------:R-:W-:Y:S02]  /*01a0*/  UIADD3.X UR13, UPT, UPT, URZ, UR5, URZ, UP4, !UPT ;  /* 0x00000005ff0d7290 */ /* 0x000fe4000a7fe4ff */
[----:B------:R-:W-:Y:S02]  /*01b0*/  UIADD3.X UR11, UPT, UPT, URZ, UR5, URZ, UP3, !UPT ;  /* 0x00000005ff0b7290 */ /* 0x000fe40009ffe4ff */
[----:B------:R-:W-:Y:S01]  /*01c0*/  UIADD3.X UR9, UPT, UPT, URZ, UR5, URZ, UP2, !UPT ;  /* 0x00000005ff097290 */ /* 0x000fe200097fe4ff */
[----:B------:R1:W-:Y:S01]  /*01d0*/  UTMACCTL.PF [UR14] ;  /* 0x000000000e0079b9 */ /* 0x0003e20008040000 */
[----:B------:R-:W-:-:S03]  /*01e0*/  UIADD3.X UR7, UPT, UPT, URZ, UR5, URZ, UP1, !UPT ;  /* 0x00000005ff077290 */ /* 0x000fc60008ffe4ff */
[----:B------:R1:W-:Y:S01]  /*01f0*/  UTMACCTL.PF [UR12] ;  /* 0x000000000c0079b9 */ /* 0x0003e20008040000 */
[----:B------:R-:W-:Y:S01]  /*0200*/  UIADD3.X UR5, UPT, UPT, URZ, UR5, URZ, UP0, !UPT ;  /* 0x00000005ff057290 */ /* 0x000fe200087fe4ff */
[----:B------:R1:W-:Y:S02]  /*0210*/  UTMACCTL.PF [UR10] ;  /* 0x000000000a0079b9 */ /* 0x0003e40008040000 */
[----:B------:R1:W-:Y:S02]  /*0220*/  UTMACCTL.PF [UR8] ;  /* 0x00000000080079b9 */ /* 0x0003e40008040000 */
[----:B------:R1:W-:Y:S04]  /*0230*/  UTMACCTL.PF [UR6] ;  /* 0x00000000060079b9 */ /* 0x0003e80008040000 */
[----:B------:R1:W-:Y:S01]  /*0240*/  UTMACCTL.PF [UR4] ;  /* 0x00000000040079b9 */ /* 0x0003e20008040000 */
[----:B------:R-:W-:Y:S01]  /*0250*/  UPLOP3.LUT UP4, UPT, UPT, UPT, UPT, 0x40, 0x4 ;  /* 0x000000000004789c */ /* 0x000fe20003f8e870 */
[----:B-1----:R-:W-:Y:S10]  /*0260*/  BRA `(.L_x_1) ;  /* 0x0000000000547947 */ /* 0x002ff40003800000 */
.L_x_0:
[----:B------:R-:W-:Y:S01]  /*0270*/  ISETP.NE.AND P0, PT, R82, RZ, PT ;  /* 0x000000ff5200720c */ /* 0x000fe20003f05270 */
[----:B------:R-:W-:-:S12]  /*0280*/  UPLOP3.LUT UP4, UPT, UPT, UPT, UPT, 0x40, 0x4 ;  /* 0x000000000004789c */ /* 0x000fd80003f8e870 */
[----:B------:R-:W-:Y:S05]  /*0290*/  @P0 BRA `(.L_x_1) ;  /* 0x0000000000480947 */ /* 0x000fea0003800000 */
[----:B------:R-:W1:Y:S01]  /*02a0*/  S2UR UR5, SR_CgaCtaId ;  /* 0x00000000000579c3 */ /* 0x000e620000008800 */
[----:B------:R-:W-:Y:S01]  /*02b0*/  UMOV UR6, 0x400 ;  /* 0x0000040000067882 */ /* 0x000fe20000000000 */
[----:B------:R-:W-:Y:S01]  /*02c0*/  UMOV UR4, 0x1 ;  /* 0x0000000100047882 */ /* 0x000fe20000000000 */
[----:B------:R-:W-:Y:S02]  /*02d0*/  UPLOP3.LUT UP4, UPT, UPT, UPT, UPT, 0x80, 0x8 ;  /* 0x000000000008789c */ /* 0x000fe40003f8f070 */
[----:B-1----:R-:W-:Y:S02]  /*02e0*/  ULEA UR5, UR5, UR6, 0x18 ;  /* 0x0000000605057291 */ /* 0x002fe4000f8ec0ff */
[----:B------:R-:W-:-:S04]  /*02f0*/  UIADD3 UR6, UPT, UPT, -UR4, 0x100000, URZ ;  /* 0x0010000004067890 */ /* 0x000fc8000fffe1ff */
[----:B------:R-:W-:Y:S02]  /*0300*/  USHF.L.U32 UR7, UR6, 0xb, URZ ;  /* 0x0000000b06077899 */ /* 0x000fe400080006ff */
[----:B------:R-:W-:Y:S01]  /*0310*/  USHF.L.U32 UR6, UR6, 0x1, URZ ;  /* 0x0000000106067899 */ /* 0x000fe200080006ff */
[----:B------:R-:W1:Y:S11]  /*0320*/  FENCE.VIEW.ASYNC.S ;  /* 0x00000000000073c6 */ /* 0x000e760000000000 */
[----:B-1----:R1:W2:Y:S01]  /*0330*/  SYNCS.EXCH.64 URZ, [UR5], UR6 ;  /* 0x0000000605ff75b2 */ /* 0x0022a20008000100 */
[----:B------:R1:W3:Y:S01]  /*0340*/  SYNCS.EXCH.64 URZ, [UR5+0x8], UR6 ;  /* 0x0000080605ff75b2 */ /* 0x0002e20008000100 */
[----:B------:R1:W4:Y:S01]  /*0350*/  SYNCS.EXCH.64 URZ, [UR5+0x10], UR6 ;  /* 0x0000100605ff75b2 */ /* 0x0003220008000100 */
[----:B------:R1:W1:Y:S01]  /*0360*/  SYNCS.EXCH.64 URZ, [UR5+0x18], UR6 ;  /* 0x0000180605ff75b2 */ /* 0x0002620008000100 */
[----:B------:R1:W1:Y:S01]  /*0370*/  SYNCS.EXCH.64 URZ, [UR5+0x20], UR6 ;  /* 0x0000200605ff75b2 */ /* 0x0002620008000100 */
[----:B------:R1:W1:Y:S01]  /*0380*/  SYNCS.EXCH.64 URZ, [UR5+0x28], UR6 ;  /* 0x0000280605ff75b2 */ /* 0x0002620008000100 */
[----:B------:R1:W1:Y:S01]  /*0390*/  SYNCS.EXCH.64 URZ, [UR5+0x30], UR6 ;  /* 0x0000300605ff75b2 */ /* 0x0002620008000100 */
[----:B------:R1:W1:Y:S01]  /*03a0*/  SYNCS.EXCH.64 URZ, [UR5+0x38], UR6 ;  /* 0x0000380605ff75b2 */ /* 0x0002620008000100 */
[----:B------:R-:W-:Y:S01]  /*03b0*/  NOP ;  /* 0x0000000000007918 */ /* 0x000fe20000000000 */
.L_x_1:
[----:B------:R-:W-:Y:S01]  /*03c0*/  NOP ;  /* 0x0000000000007918 */ /* 0x000fe20000000000 */
[----:B-1234-:R-:W-:Y:S06]  /*03d0*/  BAR.SYNC.DEFER_BLOCKING 0x0 ;  /* 0x0000000000007b1d */ /* 0x01efec0000010000 */
[----:B------:R-:W-:Y:S05]  /*03e0*/  BRA.U !UP4, `(.L_x_2) ;  /* 0x000000010c3c7547 */ /* 0x000fea000b800000 */
[----:B------:R-:W1:Y:S01]  /*03f0*/  S2UR UR6, SR_CgaCtaId ;  /* 0x00000000000679c3 */ /* 0x000e620000008800 */
[----:B------:R-:W-:Y:S01]  /*0400*/  UMOV UR7, 0x400 ;  /* 0x0000040000077882 */ /* 0x000fe20000000000 */
[----:B------:R-:W-:Y:S01]  /*0410*/  UMOV UR5, 0x1 ;  /* 0x0000000100057882 */ /* 0x000fe20000000000 */
[----:B------:R-:W-:Y:S01]  /*0420*/  UMOV UR4, 0x4 ;  /* 0x0000000400047882 */ /* 0x000fe20000000000 */
[----:B------:R-:W-:-:S04]  /*0430*/  UIADD3 UR8, UPT, UPT, -UR5, 0x100000, URZ ;  /* 0x0010000005087890 */ /* 0x000fc8000fffe1ff */
[----:B------:R-:W-:Y:S02]  /*0440*/  USHF.L.U32 UR9, UR8, 0xb, URZ ;  /* 0x0000000b08097899 */ /* 0x000fe400080006ff */
[----:B------:R-:W-:Y:S02]  /*0450*/  USHF.L.U32 UR8, UR8, 0x1, URZ ;  /* 0x0000000108087899 */ /* 0x000fe400080006ff */
[----:B------:R-:W-:-:S04]  /*0460*/  UIADD3 UR4, UPT, UPT, -UR4, 0x100000, URZ ;  /* 0x0010000004047890 */ /* 0x000fc8000fffe1ff */
[----:B------:R-:W-:Y:S02]  /*0470*/  USHF.L.U32 UR5, UR4, 0xb, URZ ;  /* 0x0000000b04057899 */ /* 0x000fe400080006ff */
[----:B------:R-:W-:Y:S02]  /*0480*/  USHF.L.U32 UR4, UR4, 0x1, URZ ;  /* 0x0000000104047899 */ /* 0x000fe400080006ff */
[----:B-1----:R-:W-:Y:S01]  /*0490*/  ULEA UR6, UR6, UR7, 0x18 ;  /* 0x0000000706067291 */ /* 0x002fe2000f8ec0ff */
[----:B------:R-:W1:Y:S11]  /*04a0*/  FENCE.VIEW.ASYNC.S ;  /* 0x00000000000073c6 */ /* 0x000e760000000000 */
[----:B-1----:R1:W2:Y:S01]  /*04b0*/  SYNCS.EXCH.64 URZ, [UR6+0x40], UR8 ;  /* 0x0000400806ff75b2 */ /* 0x0022a20008000100 */
[----:B------:R1:W3:Y:S01]  /*04c0*/  SYNCS.EXCH.64 URZ, [UR6+0x48], UR4 ;  /* 0x0000480406ff75b2 */ /* 0x0002e20008000100 */
[----:B------:R-:W-:Y:S01]  /*04d0*/  NOP ;  /* 0x0000000000007918 */ /* 0x000fe20000000000 */
.L_x_2:
[----:B------:R-:W-:Y:S01]  /*04e0*/  NOP ;  /* 0x0000000000007918 */ /* 0x000fe20000000000 */
[----:B--23--:R-:W-:Y:S06]  /*04f0*/  BAR.SYNC.DEFER_BLOCKING 0x0 ;  /* 0x0000000000007b1d */ /* 0x00cfec0000010000 */
[----:B------:R-:W-:Y:S05]  /*0500*/  BRA.U !UP4, `(.L_x_3) ;  /* 0x000000010c447547 */ /* 0x000fea000b800000 */
[----:B-1----:R-:W1:Y:S01]  /*0510*/  S2UR UR6, SR_CgaCtaId ;  /* 0x00000000000679c3 */ /* 0x002e620000008800 */
        /* <DEDUP_REMOVED lines=11> */
[----:B-1----:R2:W3:Y:S01]  /*05d0*/  SYNCS.EXCH.64 URZ, [UR6+0x50], UR8 ;  /* 0x0000500806ff75b2 */ /* 0x0024e20008000100 */
[----:B------:R2:W4:Y:S01]  /*05e0*/  SYNCS.EXCH.64 URZ, [UR6+0x58], UR8 ;  /* 0x0000580806ff75b2 */ /* 0x0005220008000100 */
[----:B------:R2:W1:Y:S01]  /*05f0*/  SYNCS.EXCH.64 URZ, [UR6+0x60], UR4 ;  /* 0x0000600406ff75b2 */ /* 0x0004620008000100 */
[----:B------:R2:W1:Y:S02]  /*0600*/  SYNCS.EXCH.64 URZ, [UR6+0x68], UR4 ;  /* 0x0000680406ff75b2 */ /* 0x0004640008000100 */
[----:B--2---:R-:W-:Y:S01]  /*0610*/  NOP ;  /* 0x0000000000007918 */ /* 0x004fe20000000000 */
.L_x_3:
[----:B------:R-:W-:Y:S01]  /*0620*/  NOP ;  /* 0x0000000000007918 */ /* 0x000fe20000000000 */
[----:B-1-34-:R-:W-:Y:S08]  /*0630*/  BAR.SYNC.DEFER_BLOCKING 0x0 ;  /* 0x0000000000007b1d */ /* 0x01aff00000010000 */
[----:B------:R-:W-:Y:S01]  /*0640*/  BAR.SYNC.DEFER_BLOCKING 0x1, 0xe0 ;  /* 0x0043800000007b1d */ /* 0x000fe20000010000 */
[----:B------:R-:W-:-:S05]  /*0650*/  ISETP.NE.AND P0, PT, R82, 0x6, PT ;  /* 0x000000065200780c */ /* 0x000fca0003f05270 */
[----:B------:R-:W1:Y:S08]  /*0660*/  LDCU.64 UR14, c[0x0][0x358] ;  /* 0x00006b00ff0e77ac */ /* 0x000e700008000a00 */
[----:B------:R-:W-:Y:S05]  /*0670*/  @P0 BRA `(.L_x_4) ;  /* 0x0000000800880947 */ /* 0x000fea0003800000 */
[----:B------:R-:W-:Y:S01]  /*0680*/  LOP3.LUT R0, R66, 0x1f, RZ, 0xc0, !PT ;  /* 0x0000001f42007812 */ /* 0x000fe200078ec0ff */
[----:B------:R-:W-:Y:S01]  /*0690*/  IMAD.MOV.U32 R18, RZ, RZ, 0x7fffffff ;  /* 0x7fffffffff127424 */ /* 0x000fe200078e00ff */
[----:B------:R-:W2:Y:S01]  /*06a0*/  S2UR UR9, SR_CTAID.Z ;  /* 0x00000000000979c3 */ /* 0x000ea20000002700 */
[----:B------:R-:W2:Y:S01]  /*06b0*/  LDCU.64 UR6, c[0x0][0x760] ;  /* 0x0000ec00ff0677ac */ /* 0x000ea20008000a00 */
[C---:B------:R-:W-:Y:S01]  /*06c0*/  ISETP.GT.U32.AND P0, PT, R0.reuse, 0x7, PT ;  /* 0x000000070000780c */ /* 0x040fe20003f04070 */
[----:B------:R-:W3:Y:S01]  /*06d0*/  LDCU.U8 UR8, c[0x0][0x768] ;  /* 0x0000ed00ff0877ac */ /* 0x000ee20008000000 */
[----:B------:R-:W4:Y:S01]  /*06e0*/  LDCU.U8 UR10, c[0x0][0x769] ;  /* 0x0000ed20ff0a77ac */ /* 0x000f220008000000 */
[----:B------:R-:W5:Y:S10]  /*06f0*/  LDCU.U8 UR13, c[0x0][0x781] ;  /* 0x0000f020ff0d77ac */ /* 0x000f740008000000 */
[----:B------:R-:W1:Y:S01]  /*0700*/  @!P0 LDC.64 R2, c[0x0][0x748] ;  /* 0x0001d200ff028b82 */ /* 0x000e620000000a00 */
[----:B------:R-:W1:Y:S02]  /*0710*/  LDCU UR20, c[0x0][0x770] ;  /* 0x0000ee00ff1477ac */ /* 0x000e640008000800 */
[----:B-1----:R-:W-:-:S05]  /*0720*/  @!P0 IMAD.WIDE.U32 R2, R0, 0x4, R2 ;  /* 0x0000000400028825 */ /* 0x002fca00078e0002 */
[----:B------:R-:W5:Y:S01]  /*0730*/  @!P0 LDG.E R18, desc[UR14][R2.64] ;  /* 0x0000000e02128981 */ /* 0x000f62000c1e1900 */
[----:B--2---:R-:W-:Y:S01]  /*0740*/  UIMAD.WIDE.U32 UR4, UR9, UR7, URZ ;  /* 0x00000007090472a5 */ /* 0x004fe2000f8e00ff */
[----:B------:R-:W-:Y:S01]  /*0750*/  HFMA2 R0, -RZ, RZ, 0, 5.9604644775390625e-08 ;  /* 0x00000001ff007431 */ /* 0x000fe200000001ff */
[----:B------:R-:W-:Y:S01]  /*0760*/  UISETP.GT.U32.AND UP0, UPT, UR9, 0x1ff, UPT ;  /* 0x000001ff0900788c */ /* 0x000fe2000bf04070 */
[----:B------:R-:W-:-:S04]  /*0770*/  IMAD.MOV.U32 R10, RZ, RZ, RZ ;  /* 0x000000ffff0a7224 */ /* 0x000fc800078e00ff */
[----:B------:R-:W-:Y:S02]  /*0780*/  UMOV UR11, UR5 ;  /* 0x00000005000b7c82 */ /* 0x000fe40008000000 */
[----:B------:R-:W-:Y:S02]  /*0790*/  UIADD3 UR7, UPT, UPT, -UR11, UR9, URZ ;  /* 0x000000090b077290 */ /* 0x000fe4000fffe1ff */
[----:B------:R-:W1:Y:S02]  /*07a0*/  LDCU.64 UR4, c[0x0][0x778] ;  /* 0x0000ef00ff0477ac */ /* 0x000e640008000a00 */
[----:B---3--:R-:W-:-:S04]  /*07b0*/  USHF.R.U32.HI UR7, URZ, UR8, UR7 ;  /* 0x00000008ff077299 */ /* 0x008fc80008011607 */
[----:B------:R-:W-:-:S04]  /*07c0*/  UIADD3 UR11, UPT, UPT, UR11, UR7, URZ ;  /* 0x000000070b0b7290 */ /* 0x000fc8000fffe0ff */
[----:B----4-:R-:W-:-:S03]  /*07d0*/  USHF.R.U32.HI UR11, URZ, UR10, UR11 ;  /* 0x0000000aff0b7299 */ /* 0x010fc6000801160b */
[----:B------:R-:W2:Y:S01]  /*07e0*/  LDCU.U8 UR7, c[0x0][0x780] ;  /* 0x0000f000ff0777ac */ /* 0x000ea20008000000 */
[----:B------:R-:W-:-:S04]  /*07f0*/  UIADD3 UR11, UPT, UPT, -UR11, URZ, URZ ;  /* 0x000000ff0b0b7290 */ /* 0x000fc8000fffe1ff */
[----:B------:R-:W-:-:S04]  /*0800*/  UIMAD UR6, UR11, UR6, UR9 ;  /* 0x000000060b0672a4 */ /* 0x000fc8000f8e0209 */
[----:B-1----:R-:W-:-:S07]  /*0810*/  UIMAD.WIDE.U32 UR16, UR6, UR5, URZ ;  /* 0x00000005061072a5 */ /* 0x002fce000f8e00ff */
[----:B------:R-:W-:Y:S02]  /*0820*/  UMOV UR5, UR17 ;  /* 0x0000001100057c82 */ /* 0x000fe40008000000 */
[----:B------:R-:W-:Y:S02]  /*0830*/  UIADD3 UR18, UPT, UPT, UR6, -UR5, URZ ;  /* 0x8000000506127290 */ /* 0x000fe4000fffe0ff */
[----:B------:R-:W1:Y:S02]  /*0840*/  LDCU.U8 UR17, c[0x0][0x774] ;  /* 0x0000ee80ff1177ac */ /* 0x000e640008000000 */
[----:B--2---:R-:W-:Y:S01]  /*0850*/  USHF.R.U32.HI UR18, URZ, UR7, UR18 ;  /* 0x00000007ff127299 */ /* 0x004fe20008011612 */
[----:B------:R-:W2:Y:S03]  /*0860*/  LDCU.U8 UR16, c[0x0][0x775] ;  /* 0x0000eea0ff1077ac */ /* 0x000ea60008000000 */
[----:B------:R-:W-:Y:S01]  /*0870*/  UIADD3 UR18, UPT, UPT, UR5, UR18, URZ ;  /* 0x0000001205127290 */ /* 0x000fe2000fffe0ff */
[----:B------:R-:W3:Y:S03]  /*0880*/  LDCU UR5, c[0x0][0x76c] ;  /* 0x0000ed80ff0577ac */ /* 0x000ee60008000800 */
[----:B-----5:R-:W-:-:S04]  /*0890*/  USHF.R.U32.HI UR18, URZ, UR13, UR18 ;  /* 0x0000000dff127299 */ /* 0x020fc80008011612 */
[----:B------:R-:W-:Y:S02]  /*08a0*/  UIMAD.WIDE.U32 UR20, UR18, UR20, URZ ;  /* 0x00000014121472a5 */ /* 0x000fe4000f8e00ff */
[----:B------:R-:W-:-:S04]  /*08b0*/  UIADD3 UR12, UPT, UPT, -UR18, URZ, URZ ;  /* 0x000000ff120c7290 */ /* 0x000fc8000fffe1ff */
[----:B------:R-:W-:Y:S01]  /*08c0*/  UIMAD UR4, UR12, UR4, UR6 ;  /* 0x000000040c0472a4 */ /* 0x000fe2000f8e0206 */
[----:B------:R-:W-:Y:S02]  /*08d0*/  UMOV UR19, UR21 ;  /* 0x0000001500137c82 */ /* 0x000fe40008000000 */
[----:B------:R-:W-:-:S03]  /*08e0*/  UIADD3 UR11, UPT, UPT, UR18, -UR19, URZ ;  /* 0x80000013120b7290 */ /* 0x000fc6000fffe0ff */
[----:B------:R-:W-:Y:S01]  /*08f0*/  MOV R5, UR4 ;  /* 0x0000000400057c02 */ /* 0x000fe20008000f00 */
[----:B-1----:R-:W-:-:S04]  /*0900*/  USHF.R.U32.HI UR11, URZ, UR17, UR11 ;  /* 0x00000011ff0b7299 */ /* 0x002fc8000801160b */
[----:B------:R-:W-:-:S04]  /*0910*/  UIADD3 UR11, UPT, UPT, UR19, UR11, URZ ;  /* 0x0000000b130b7290 */ /* 0x000fc8000fffe0ff */
[----:B--2---:R-:W-:-:S04]  /*0920*/  USHF.R.U32.HI UR11, URZ, UR16, UR11 ;  /* 0x00000010ff0b7299 */ /* 0x004fc8000801160b */
[----:B------:R-:W-:-:S04]  /*0930*/  UIADD3 UR11, UPT, UPT, -UR11, URZ, URZ ;  /* 0x000000ff0b0b7290 */ /* 0x000fc8000fffe1ff */
[----:B---3--:R-:W-:-:S06]  /*0940*/  UIMAD UR5, UR11, UR5, UR18 ;  /* 0x000000050b0572a4 */ /* 0x008fcc000f8e0212 */
[----:B------:R-:W-:Y:S01]  /*0950*/  IMAD.U32 R4, RZ, RZ, UR5 ;  /* 0x00000005ff047e24 */ /* 0x000fe2000f8e00ff */
[----:B------:R1:W2:Y:S01]  /*0960*/  SHFL.IDX PT, R2, R18, 0x7, 0x1f ;  /* 0x00e01f0012027f89 */ /* 0x0002a200000e0000 */
[----:B------:R-:W-:Y:S05]  /*0970*/  BRA.U UP0, `(.L_x_5) ;  /* 0x0000000500547547 */ /* 0x000fea000b800000 */
[----:B--2---:R-:W-:Y:S01]  /*0980*/  SHF.R.S32.HI R17, RZ, 0x1f, R2 ;  /* 0x0000001fff117819 */ /* 0x004fe20000011402 */
[----:B------:R-:W2:Y:S01]  /*0990*/  LDC R0, c[0x0][0x374] ;  /* 0x0000dd00ff007b82 */ /* 0x000ea20000000800 */
[----:B------:R-:W-:Y:S01]  /*09a0*/  IMAD.U32 R19, RZ, RZ, UR9 ;  /* 0x00000009ff137e24 */ /* 0x000fe2000f8e00ff */
[----:B------:R-:W-:Y:S01]  /*09b0*/  MOV R10, RZ ;  /* 0x000000ff000a7202 */ /* 0x000fe20000000f00 */
[----:B------:R-:W-:Y:S01]  /*09c0*/  IMAD.MOV.U32 R6, RZ, RZ, -0x1 ;  /* 0xffffffffff067424 */ /* 0x000fe200078e00ff */
[----:B------:R-:W-:Y:S02]  /*09d0*/  LEA.HI R17, R17, R2, RZ, 0x7 ;  /* 0x0000000211117211 */ /* 0x000fe400078f38ff */
[----:B------:R-:W-:Y:S02]  /*09e0*/  MOV R15, RZ ;  /* 0x000000ff000f7202 */ /* 0x000fe40000000f00 */
[----:B------:R-:W2:Y:S01]  /*09f0*/  LDC R7, c[0x0][0x370] ;  /* 0x0000dc00ff077b82 */ /* 0x000ea20000000800 */
[----:B------:R-:W-:-:S04]  /*0a00*/  LOP3.LUT R3, R17, 0xffffff80, RZ, 0xc0, !PT ;  /* 0xffffff8011037812 */ /* 0x000fc800078ec0ff */
[----:B------:R-:W-:-:S03]  /*0a10*/  ISETP.NE.AND P0, PT, R2, R3, PT ;  /* 0x000000030200720c */ /* 0x000fc60003f05270 */
[----:B------:R-:W3:Y:S01]  /*0a20*/  LDC R16, c[0x0][0x378] ;  /* 0x0000de00ff107b82 */ /* 0x000ee20000000800 */
[----:B------:R-:W-:-:S07]  /*0a30*/  ISETP.LT.AND P0, PT, R2, RZ, P0 ;  /* 0x000000ff0200720c */ /* 0x000fce0000701270 */
[----:B------:R-:W4:Y:S08]  /*0a40*/  LDC R12, c[0x0][0x770] ;  /* 0x0001dc00ff0c7b82 */ /* 0x000f300000000800 */
[----:B------:R-:W1:Y:S01]  /*0a50*/  LDC R11, c[0x0][0x76c] ;  /* 0x0001db00ff0b7b82 */ /* 0x000e620000000800 */
[----:B--2---:R-:W-:Y:S01]  /*0a60*/  IMAD R7, R0, R7, RZ ;  /* 0x0000000700077224 */ /* 0x004fe200078e02ff */
[----:B------:R-:W-:-:S02]  /*0a70*/  SHF.R.S32.HI R0, RZ, 0x7, R17 ;  /* 0x00000007ff007819 */ /* 0x000fc40000011411 */
[----:B------:R-:W-:-:S03]  /*0a80*/  LEA.HI.SX32 R17, R17, 0xffffffff, 0x19 ;  /* 0xffffffff11117811 */ /* 0x000fc600078fcaff */
[----:B------:R-:W-:Y:S01]  /*0a90*/  @!P0 IMAD.MOV R17, RZ, RZ, R0 ;  /* 0x000000ffff118224 */ /* 0x000fe200078e0200 */
[----:B------:R-:W2:Y:S01]  /*0aa0*/  LDC.64 R8, c[0x0][0x760] ;  /* 0x0001d800ff087b82 */ /* 0x000ea20000000a00 */
[----:B---3--:R-:W-:Y:S02]  /*0ab0*/  IMAD R16, R7, R16, RZ ;  /* 0x0000001007107224 */ /* 0x008fe400078e02ff */
[----:B------:R-:W-:-:S05]  /*0ac0*/  IMAD.MOV.U32 R0, RZ, RZ, 0x1 ;  /* 0x00000001ff007424 */ /* 0x000fca00078e00ff */
[----:B------:R-:W3:Y:S02]  /*0ad0*/  LDC.64 R2, c[0x0][0x778] ;  /* 0x0001de00ff027b82 */ /* 0x000ee40000000a00 */
.L_x_10:
[----:B------:R-:W-:-:S13]  /*0ae0*/  ISETP.GE.AND P0, PT, R4, R17, PT ;  /* 0x000000110400720c */ /* 0x000fda0003f06270 */
[----:B------:R-:W-:Y:S05]  /*0af0*/  @P0 BRA `(.L_x_6) ;  /* 0x0000000000940947 */ /* 0x000fea0003800000 */
[----:B------:R-:W-:-:S04]  /*0b00*/  SHF.L.U32 R7, R4, 0x7, RZ ;  /* 0x0000000704077819 */ /* 0x000fc800000006ff */
[----:B------:R-:W-:-:S13]  /*0b10*/  ISETP.GE.AND P0, PT, R7, R15, PT ;  /* 0x0000000f0700720c */ /* 0x000fda0003f06270 */
[----:B------:R-:W-:Y:S05]  /*0b20*/  @!P0 BRA `(.L_x_7) ;  /* 0x0000000000388947 */ /* 0x000fea0003800000 */
[----:B------:R-:W-:Y:S01]  /*0b30*/  VIADD R13, R6, 0x1 ;  /* 0x00000001060d7836 */ /* 0x000fe20000000000 */
[----:B------:R-:W-:-:S04]  /*0b40*/  MOV R6, 0xffffffff ;  /* 0xffffffff00067802 */ /* 0x000fc80000000f00 */
[----:B------:R-:W-:-:S13]  /*0b50*/  ISETP.GT.U32.AND P0, PT, R13, 0x1f, PT ;  /* 0x0000001f0d00780c */ /* 0x000fda0003f04070 */
[----:B------:R-:W-:Y:S05]  /*0b60*/  @P0 BRA `(.L_x_8) ;  /* 0x0000000000240947 */ /* 0x000fea0003800000 */
[----:B------:R-:W-:Y:S01]  /*0b70*/  ISETP.GT.AND P0, PT, R18, R7, PT ;  /* 0x000000071200720c */ /* 0x000fe20003f04270 */
[----:B------:R-:W-:-:S05]  /*0b80*/  IMAD.MOV.U32 R6, RZ, RZ, -0x1 ;  /* 0xffffffffff067424 */ /* 0x000fca00078e00ff */
[----:B------:R-:W-:-:S07]  /*0b90*/  SHF.L.U32 R6, R6, R13, RZ ;  /* 0x0000000d06067219 */ /* 0x000fce00000006ff */
[----:B------:R-:W-:-:S04]  /*0ba0*/  VOTE.ANY R7, PT, P0 ;  /* 0x0000000000077806 */ /* 0x000fc800000e0100 */
[----:B------:R-:W-:-:S05]  /*0bb0*/  LOP3.LUT P0, R7, R7, RZ, R6, 0xa0, !PT ;  /* 0x000000ff07077212 */ /* 0x000fca000780a006 */
[----:B------:R-:W-:-:S05]  /*0bc0*/  VIADD R6, R7, 0xffffffff ;  /* 0xffffffff07067836 */ /* 0x000fca0000000000 */
[----:B------:R-:W-:-:S04]  /*0bd0*/  LOP3.LUT R7, R7, R6, RZ, 0xc, !PT ;  /* 0x0000000607077212 */ /* 0x000fc800078e0cff */
[----:B------:R-:W5:Y:S02]  /*0be0*/  POPC R6, R7 ;  /* 0x0000000700067309 */ /* 0x000f640000000000 */
[----:B-----5:R-:W-:-:S07]  /*0bf0*/  SEL R6, R6, 0xffffffff, P0 ;  /* 0xffffffff06067807 */ /* 0x020fce0000000000 */
.L_x_8:
[----:B------:R4:W3:Y:S02]  /*0c00*/  SHFL.IDX PT, R15, R18, R6, 0x1f ;  /* 0x00001f06120f7589 */ /* 0x0008e400000e0000 */
.L_x_7:
[----:B------:R-:W5:Y:S01]  /*0c10*/  S2R R13, SR_CgaCtaId ;  /* 0x00000000000d7919 */ /* 0x000f620000008800 */
[----:B------:R-:W-:Y:S01]  /*0c20*/  MOV R14, 0x400 ;  /* 0x00000400000e7802 */ /* 0x000fe20000000f00 */
[----:B------:R-:W-:-:S03]  /*0c30*/  IMAD.U32 R21, R0, -0x80000000, RZ ;  /* 0x8000000000157824 */ /* 0x000fc600078e00ff */
[----:B-----5:R-:W-:-:S05]  /*0c40*/  LEA R13, R13, R14, 0x18 ;  /* 0x0000000e0d0d7211 */ /* 0x020fca00078ec0ff */
[----:B------:R-:W-:-:S04]  /*0c50*/  IMAD R14, R10, 0x8, R13 ;  /* 0x000000080a0e7824 */ /* 0x000fc800078e020d */
[----:B------:R-:W5:Y:S02]  /*0c60*/  SYNCS.PHASECHK.TRANS64.TRYWAIT P0, [R14+URZ+0x60], R21 ;  /* 0x000060150e0075a7 */ /* 0x000f6400080011ff */
[----:B-----5:R-:W-:Y:S05]  /*0c70*/  @!P0 BRA `(.L_x_9) ;  /* 0x0000004000588947 */ /* 0x020fea0003800000 */
.L_x_59:
[----:B------:R-:W-:Y:S01]  /*0c80*/  ELECT P0, URZ, PT ;  /* 0x0000000000ff782f */ /* 0x000fe20003800000 */
[----:B------:R-:W-:-:S12]  /*0c90*/  IMAD.MOV.U32 R7, RZ, RZ, 0x1 ;  /* 0x00000001ff077424 */ /* 0x000fd800078e00ff */
[C---:B------:R-:W-:Y:S02]  /*0ca0*/  @P0 IMAD R13, R10.reuse, 0x10, R13 ;  /* 0x000000100a0d0824 */ /* 0x040fe400078e020d */
[----:B------:R-:W-:-:S03]  /*0cb0*/  VIADD R10, R10, 0x1 ;  /* 0x000000010a0a7836 */ /* 0x000fc60000000000 */
[----:B------:R4:W-:Y:S02]  /*0cc0*/  @P0 STS.128 [R13+0x37c10], R4 ;  /* 0x037c10040d000388 */ /* 0x0009e40000000c00 */
[----:B------:R-:W-:Y:S01]  /*0cd0*/  ISETP.NE.AND P0, PT, R10, 0x2, PT ;  /* 0x000000020a00780c */ /* 0x000fe20003f05270 */
[----:B------:R5:W-:Y:S06]  /*0ce0*/  MEMBAR.ALL.CTA ;  /* 0x0000000000007992 */ /* 0x000bec0000008000 */
[----:B-----5:R-:W5:Y:S01]  /*0cf0*/  FENCE.VIEW.ASYNC.S ;  /* 0x00000000000073c6 */ /* 0x020f620000000000 */
[----:B----4-:R-:W-:-:S02]  /*0d00*/  SEL R21, RZ, 0x1, P0 ;  /* 0x00000001ff157807 */ /* 0x010fc40000000000 */
[----:B------:R-:W-:Y:S02]  /*0d10*/  SEL R10, R10, RZ, P0 ;  /* 0x000000ff0a0a7207 */ /* 0x000fe40000000000 */
[----:B------:R-:W-:Y:S01]  /*0d20*/  LOP3.LUT R0, R0, R21, RZ, 0x3c, !PT ;  /* 0x0000001500007212 */ /* 0x000fe200078e3cff */
[----:B-----5:R-:W-:Y:S06]  /*0d30*/  BAR.SYNC.DEFER_BLOCKING 0x4, 0x20 ;  /* 0x0100800000007b1d */ /* 0x020fec0000010000 */
[----:B------:R4:W-:Y:S02]  /*0d40*/  SYNCS.ARRIVE.TRANS64.ART0 RZ, [R14+URZ+0x50], R7 ;  /* 0x000050070eff79a7 */ /* 0x0009e400085000ff */
.L_x_6:
[----:B------:R-:W-:-:S04]  /*0d50*/  IMAD.IADD R19, R16, 0x1, R19 ;  /* 0x0000000110137824 */ /* 0x000fc800078e0213 */
[C---:B--2---:R-:W-:Y:S01]  /*0d60*/  IMAD.HI.U32 R5, R19.reuse, R9, RZ ;  /* 0x0000000913057227 */ /* 0x044fe200078e00ff */
[----:B------:R-:W-:-:S03]  /*0d70*/  ISETP.GE.AND P0, PT, R19, 0x200, PT ;  /* 0x000002001300780c */ /* 0x000fc60003f06270 */
[----:B------:R-:W-:-:S05]  /*0d80*/  IMAD.IADD R4, R19, 0x1, -R5 ;  /* 0x0000000113047824 */ /* 0x000fca00078e0a05 */
[----:B------:R-:W-:-:S04]  /*0d90*/  SHF.R.U32.HI R4, RZ, UR8, R4 ;  /* 0x00000008ff047c19 */ /* 0x000fc80008011604 */
[----:B------:R-:W-:-:S04]  /*0da0*/  IADD3 R4, PT, PT, R5, R4, RZ ;  /* 0x0000000405047210 */ /* 0x000fc80007ffe0ff */
[----:B----4-:R-:W-:-:S05]  /*0db0*/  SHF.R.U32.HI R14, RZ, UR10, R4 ;  /* 0x0000000aff0e7c19 */ /* 0x010fca0008011604 */
[----:B------:R-:W-:-:S04]  /*0dc0*/  IMAD.MOV R14, RZ, RZ, -R14 ;  /* 0x000000ffff0e7224 */ /* 0x000fc800078e0a0e */
[----:B------:R-:W-:-:S04]  /*0dd0*/  IMAD R14, R8, R14, R19 ;  /* 0x0000000e080e7224 */ /* 0x000fc800078e0213 */
[----:B---3--:R-:W-:-:S05]  /*0de0*/  IMAD.HI.U32 R5, R14, R3, RZ ;  /* 0x000000030e057227 */ /* 0x008fca00078e00ff */
[----:B------:R-:W-:-:S04]  /*0df0*/  IADD3 R4, PT, PT, R14, -R5, RZ ;  /* 0x800000050e047210 */ /* 0x000fc80007ffe0ff */
[----:B------:R-:W-:-:S05]  /*0e00*/  SHF.R.U32.HI R4, RZ, UR7, R4 ;  /* 0x00000007ff047c19 */ /* 0x000fca0008011604 */
[----:B------:R-:W-:-:S05]  /*0e10*/  IMAD.IADD R4, R5, 0x1, R4 ;  /* 0x0000000105047824 */ /* 0x000fca00078e0204 */
[----:B------:R-:W-:-:S05]  /*0e20*/  SHF.R.U32.HI R7, RZ, UR13, R4 ;  /* 0x0000000dff077c19 */ /* 0x000fca0008011604 */
[----:B------:R-:W-:-:S05]  /*0e30*/  IMAD.HI.U32 R5, R7, R12, RZ ;  /* 0x0000000c07057227 */ /* 0x000fca00078e00ff */
[----:B------:R-:W-:-:S04]  /*0e40*/  IADD3 R4, PT, PT, R7, -R5, RZ ;  /* 0x8000000507047210 */ /* 0x000fc80007ffe0ff */
[----:B------:R-:W-:-:S05]  /*0e50*/  SHF.R.U32.HI R4, RZ, UR17, R4 ;  /* 0x00000011ff047c19 */ /* 0x000fca0008011604 */
[----:B------:R-:W-:Y:S01]  /*0e60*/  IMAD.IADD R4, R5, 0x1, R4 ;  /* 0x0000000105047824 */ /* 0x000fe200078e0204 */
[----:B------:R-:W-:-:S04]  /*0e70*/  IADD3 R5, PT, PT, -R7, RZ, RZ ;  /* 0x000000ff07057210 */ /* 0x000fc80007ffe1ff */
[----:B------:R-:W-:Y:S01]  /*0e80*/  SHF.R.U32.HI R4, RZ, UR16, R4 ;  /* 0x00000010ff047c19 */ /* 0x000fe20008011604 */
[----:B------:R-:W-:-:S03]  /*0e90*/  IMAD R5, R2, R5, R14 ;  /* 0x0000000502057224 */ /* 0x000fc600078e020e */
[----:B------:R-:W-:-:S05]  /*0ea0*/  IADD3 R4, PT, PT, -R4, RZ, RZ ;  /* 0x000000ff04047210 */ /* 0x000fca0007ffe1ff */
[----:B-1----:R-:W-:Y:S01]  /*0eb0*/  IMAD R4, R11, R4, R7 ;  /* 0x000000040b047224 */ /* 0x002fe200078e0207 */
[----:B------:R-:W-:Y:S06]  /*0ec0*/  @!P0 BRA `(.L_x_10) ;  /* 0xfffffffc00048947 */ /* 0x000fec000383ffff */
.L_x_5:
[----:B------:R-:W3:Y:S01]  /*0ed0*/  S2R R3, SR_CgaCtaId ;  /* 0x0000000000037919 */ /* 0x000ee20000008800 */
[----:B--2---:R-:W-:Y:S01]  /*0ee0*/  MOV R2, 0x400 ;  /* 0x0000040000027802 */ /* 0x004fe20000000f00 */
[----:B------:R-:W-:Y:S01]  /*0ef0*/  IMAD.U32 R6, R0, -0x80000000, RZ ;  /* 0x8000000000067824 */ /* 0x000fe200078e00ff */
[C---:B------:R-:W-:Y:S01]  /*0f00*/  ISETP.NE.AND P0, PT, R10.reuse, 0x1, PT ;  /* 0x000000010a00780c */ /* 0x040fe20003f05270 */
[----:B------:R-:W-:-:S05]  /*0f10*/  VIADD R8, R10, 0x2 ;  /* 0x000000020a087836 */ /* 0x000fca0000000000 */
[----:B------:R-:W-:Y:S02]  /*0f20*/  SEL R8, R8, 0x1, P0 ;  /* 0x0000000108087807 */ /* 0x000fe40000000000 */
[----:B---3--:R-:W-:-:S05]  /*0f30*/  LEA R3, R3, R2, 0x18 ;  /* 0x0000000203037211 */ /* 0x008fca00078ec0ff */
[----:B------:R-:W-:-:S04]  /*0f40*/  IMAD R2, R10, 0x8, R3 ;  /* 0x000000080a027824 */ /* 0x000fc800078e0203 */
[----:B------:R-:W2:Y:S02]  /*0f50*/  SYNCS.PHASECHK.TRANS64.TRYWAIT P1, [R2+URZ+0x60], R6 ;  /* 0x00006006020075a7 */ /* 0x000ea400080211ff */
[----:B--2---:R-:W-:Y:S05]  /*0f60*/  @!P1 BRA `(.L_x_11) ;  /* 0x0000003c00b49947 */ /* 0x004fea0003800000 */
.L_x_61:
[----:B------:R-:W-:Y:S02]  /*0f70*/  ELECT P2, URZ, PT ;  /* 0x0000000000ff782f */ /* 0x000fe40003840000 */
[----:B------:R-:W-:Y:S01]  /*0f80*/  ISETP.NE.AND P0, PT, R8, 0x2, PT ;  /* 0x000000020800780c */ /* 0x000fe20003f05270 */
[----:B--2---:R-:W-:-:S03]  /*0f90*/  IMAD.MOV.U32 R7, RZ, RZ, RZ ;  /* 0x000000ffff077224 */ /* 0x004fc600078e00ff */
[----:B------:R-:W-:Y:S02]  /*0fa0*/  ISETP.EQ.XOR P1, PT, R10, 0x1, !P0 ;  /* 0x000000010a00780c */ /* 0x000fe40004722a70 */
[----:B------:R-:W-:Y:S02]  /*0fb0*/  SEL R8, R8, RZ, P0 ;  /* 0x000000ff08087207 */ /* 0x000fe40000000000 */
[----:B------:R-:W-:-:S03]  /*0fc0*/  SEL R9, RZ, 0x1, !P1 ;  /* 0x00000001ff097807 */ /* 0x000fc60004800000 */
[--C-:B------:R-:W-:Y:S01]  /*0fd0*/  IMAD R8, R8, 0x8, R3.reuse ;  /* 0x0000000808087824 */ /* 0x100fe200078e0203 */
[----:B------:R-:W-:Y:S01]  /*0fe0*/  LOP3.LUT R9, R0, R9, RZ, 0x3c, !PT ;  /* 0x0000000900097212 */ /* 0x000fe200078e3cff */
[----:B------:R-:W-:Y:S02]  /*0ff0*/  @P2 IMAD R10, R10, 0x10, R3 ;  /* 0x000000100a0a2824 */ /* 0x000fe400078e0203 */
[----:B------:R-:W-:Y:S02]  /*1000*/  @P2 IMAD.MOV.U32 R6, RZ, RZ, -0x1 ;  /* 0xffffffffff062424 */ /* 0x000fe400078e00ff */
[----:B------:R-:W-:Y:S02]  /*1010*/  IMAD.MOV.U32 R3, RZ, RZ, 0x1 ;  /* 0x00000001ff037424 */ /* 0x000fe400078e00ff */
[----:B------:R-:W-:Y:S01]  /*1020*/  IMAD.U32 R12, R9, -0x80000000, RZ ;  /* 0x80000000090c7824 */ /* 0x000fe200078e00ff */
[----:B------:R2:W-:Y:S01]  /*1030*/  @P2 STS.128 [R10+0x37c10], R4 ;  /* 0x037c10040a002388 */ /* 0x0005e20000000c00 */
[----:B------:R3:W-:Y:S06]  /*1040*/  MEMBAR.ALL.CTA ;  /* 0x0000000000007992 */ /* 0x0007ec0000008000 */
[----:B---3--:R-:W3:Y:S02]  /*1050*/  FENCE.VIEW.ASYNC.S ;  /* 0x00000000000073c6 */ /* 0x008ee40000000000 */
[----:B---3--:R-:W-:Y:S06]  /*1060*/  BAR.SYNC.DEFER_BLOCKING 0x4, 0x20 ;  /* 0x0100800000007b1d */ /* 0x008fec0000010000 */
[----:B------:R2:W-:Y:S01]  /*1070*/  SYNCS.ARRIVE.TRANS64.ART0 RZ, [R2+URZ+0x50], R3 ;  /* 0x0000500302ff79a7 */ /* 0x0005e200085000ff */
[----:B------:R-:W3:Y:S02]  /*1080*/  SYNCS.PHASECHK.TRANS64.TRYWAIT P0, [R8+URZ+0x60], R12 ;  /* 0x0000600c080075a7 */ /* 0x000ee400080011ff */
[----:B--23--:R-:W-:Y:S05]  /*1090*/  @!P0 BRA `(.L_x_12) ;  /* 0x0000003c00808947 */ /* 0x00cfea0003800000 */
.L_x_4:
[----:B------:R-:W-:-:S13]  /*10a0*/  ISETP.NE.AND P0, PT, R82, 0x5, PT ;  /* 0x000000055200780c */ /* 0x000fda0003f05270 */
[----:B------:R-:W-:Y:S05]  /*10b0*/  @P0 BRA `(.L_x_13) ;  /* 0x0000000400f00947 */ /* 0x000fea0003800000 */
[----:B------:R-:W3:Y:S01]  /*10c0*/  S2UR UR23, SR_CgaCtaId ;  /* 0x00000000001779c3 */ /* 0x000ee20000008800 */
[----:B------:R-:W-:Y:S02]  /*10d0*/  UMOV UR4, 0x400 ;  /* 0x0000040000047882 */ /* 0x000fe40000000000 */
[----:B---3--:R-:W-:-:S09]  /*10e0*/  ULEA UR23, UR23, UR4, 0x18 ;  /* 0x0000000417177291 */ /* 0x008fd2000f8ec0ff */
[----:B------:R-:W3:Y:S02]  /*10f0*/  SYNCS.PHASECHK.TRANS64.TRYWAIT P0, [UR23+0x50], RZ ;  /* 0x000050ffff0075a7 */ /* 0x000ee40008001117 */
[----:B---3--:R-:W-:Y:S05]  /*1100*/  @!P0 BRA `(.L_x_14) ;  /* 0x0000003c007c8947 */ /* 0x008fea0003800000 */
.L_x_64:
[----:B------:R-:W4:Y:S01]  /*1110*/  LDS.128 R4, [UR23+0x37c10] ;  /* 0x037c1017ff047984 */ /* 0x000f220008000c00 */
[----:B---3--:R-:W-:Y:S01]  /*1120*/  HFMA2 R0, -RZ, RZ, 0, 5.9604644775390625e-08 ;  /* 0x00000001ff007431 */ /* 0x008fe200000001ff */
[----:B------:R-:W-:Y:S01]  /*1130*/  UMOV UR31, 0x1 ;  /* 0x00000001001f7882 */ /* 0x000fe20000000000 */
[----:B------:R-:W-:Y:S01]  /*1140*/  UMOV UR30, URZ ;  /* 0x000000ff001e7c82 */ /* 0x000fe20008000000 */
[----:B------:R3:W-:Y:S06]  /*1150*/  MEMBAR.ALL.CTA ;  /* 0x0000000000007992 */ /* 0x0007ec0000008000 */
[----:B---3--:R-:W3:Y:S02]  /*1160*/  FENCE.VIEW.ASYNC.S ;  /* 0x00000000000073c6 */ /* 0x008ee40000000000 */
[----:B---3--:R3:W-:Y:S01]  /*1170*/  SYNCS.ARRIVE.TRANS64.ART0 RZ, [UR23+0x60], R0 ;  /* 0x00006000ffff79a7 */ /* 0x0087e20008500017 */
[----:B----4-:R-:W-:-:S13]  /*1180*/  ISETP.NE.AND P0, PT, R7, 0x1, PT ;  /* 0x000000010700780c */ /* 0x010fda0003f05270 */
[----:B---3--:R-:W-:Y:S05]  /*1190*/  @P0 BRA `(.L_x_15) ;  /* 0x0000000400680947 */ /* 0x008fea0003800000 */
[----:B------:R-:W3:Y:S01]  /*11a0*/  LDCU.64 UR4, c[0x0][0x348] ;  /* 0x00006900ff0477ac */ /* 0x000ee20008000a00 */
[----:B------:R-:W-:Y:S01]  /*11b0*/  R2UR UR12, R5 ;  /* 0x00000000050c72ca */ /* 0x000fe200000e0000 */
[----:B--2---:R-:W-:Y:S01]  /*11c0*/  IMAD.MOV.U32 R8, RZ, RZ, 0x1 ;  /* 0x00000001ff087424 */ /* 0x004fe200078e00ff */
[----:B------:R-:W-:Y:S01]  /*11d0*/  R2UR UR20, R4 ;  /* 0x00000000041472ca */ /* 0x000fe200000e0000 */
[----:B------:R-:W-:Y:S01]  /*11e0*/  IMAD.MOV.U32 R2, RZ, RZ, RZ ;  /* 0x000000ffff027224 */ /* 0x000fe200078e00ff */
[----:B------:R-:W-:Y:S01]  /*11f0*/  R2UR UR28, R6 ;  /* 0x00000000061c72ca */ /* 0x000fe200000e0000 */
[----:B------:R-:W-:Y:S01]  /*1200*/  UMOV UR31, 0x1 ;  /* 0x00000001001f7882 */ /* 0x000fe20000000000 */
[----:B------:R-:W-:Y:S01]  /*1210*/  UMOV UR30, URZ ;  /* 0x000000ff001e7c82 */ /* 0x000fe20008000000 */
[----:B------:R-:W-:Y:S01]  /*1220*/  UMOV UR18, URZ ;  /* 0x000000ff00127c82 */ /* 0x000fe20008000000 */
[----:B------:R-:W-:Y:S01]  /*1230*/  UMOV UR10, URZ ;  /* 0x000000ff000a7c82 */ /* 0x000fe20008000000 */
[----:B---3--:R-:W-:-:S02]  /*1240*/  UIADD3 UR38, UP3, UPT, UR4, 0x40, URZ ;  /* 0x0000004004267890 */ /* 0x008fc4000ff7e0ff */
[----:B------:R-:W-:Y:S02]  /*1250*/  UIADD3 UR36, UP2, UPT, UR4, 0xc0, URZ ;  /* 0x000000c004247890 */ /* 0x000fe4000ff5e0ff */
[----:B------:R-:W-:Y:S02]  /*1260*/  UIADD3 UR34, UP1, UPT, UR4, 0x140, URZ ;  /* 0x0000014004227890 */ /* 0x000fe4000ff3e0ff */
[----:B------:R-:W-:Y:S02]  /*1270*/  UIADD3 UR32, UP0, UPT, UR4, 0x1c0, URZ ;  /* 0x000001c004207890 */ /* 0x000fe4000ff1e0ff */
[----:B------:R-:W-:Y:S02]  /*1280*/  UIADD3.X UR39, UPT, UPT, URZ, UR5, URZ, UP3, !UPT ;  /* 0x00000005ff277290 */ /* 0x000fe40009ffe4ff */
[----:B------:R-:W-:Y:S02]  /*1290*/  UIADD3.X UR37, UPT, UPT, URZ, UR5, URZ, UP2, !UPT ;  /* 0x00000005ff257290 */ /* 0x000fe400097fe4ff */
[----:B------:R-:W-:-:S02]  /*12a0*/  UIADD3.X UR35, UPT, UPT, URZ, UR5, URZ, UP1, !UPT ;  /* 0x00000005ff237290 */ /* 0x000fc40008ffe4ff */
[----:B------:R-:W-:-:S12]  /*12b0*/  UIADD3.X UR33, UPT, UPT, URZ, UR5, URZ, UP0, !UPT ;  /* 0x00000005ff217290 */ /* 0x000fd800087fe4ff */
.L_x_20:
[----:B------:R-:W-:Y:S01]  /*12c0*/  USHF.L.U32 UR4, UR31, 0x1f, URZ ;  /* 0x0000001f1f047899 */ /* 0x000fe200080006ff */
[----:B------:R-:W-:Y:S01]  /*12d0*/  HFMA2 R3, -RZ, RZ, 0, -16 ;  /* 0x0000cc00ff037431 */ /* 0x000fe200000001ff */
[----:B------:R-:W-:Y:S02]  /*12e0*/  ULEA UR5, UR30, UR23, 0x3 ;  /* 0x000000171e057291 */ /* 0x000fe4000f8e18ff */
[----:B------:R-:W-:Y:S02]  /*12f0*/  USHF.L.U32 UR27, UR12, 0x8, URZ ;  /* 0x000000080c1b7899 */ /* 0x000fe400080006ff */
[----:B------:R-:W-:Y:S01]  /*1300*/  MOV R0, UR4 ;  /* 0x0000000400007c02 */ /* 0x000fe20008000f00 */
[----:B------:R-:W-:Y:S02]  /*1310*/  USHF.L.U32 UR7, UR20, 0x7, URZ ;  /* 0x0000000714077899 */ /* 0x000fe400080006ff */
[----:B------:R-:W-:Y:S02]  /*1320*/  UIADD3 UR12, UPT, UPT, UR12, UR12, URZ ;  /* 0x0000000c0c0c7290 */ /* 0x000fe4000fffe0ff */
[----:B--2---:R2:W3:Y:S01]  /*1330*/  SYNCS.PHASECHK.TRANS64.TRYWAIT P2, [UR5+0x20], R0 ;  /* 0x00002000ff0075a7 */ /* 0x0044e20008041105 */
[----:B------:R-:W-:-:S09]  /*1340*/  UMOV UR29, URZ ;  /* 0x000000ff001d7c82 */ /* 0x000fd20008000000 */
.L_x_18:
[----:B----4-:R-:W-:Y:S02]  /*1350*/  UIADD3 UR11, UPT, UPT, UR30, 0x1, URZ ;  /* 0x000000011e0b7890 */ /* 0x010fe4000fffe0ff */
[----:B------:R-:W-:Y:S02]  /*1360*/  USHF.L.U32 UR6, UR29, 0x7, URZ ;  /* 0x000000071d067899 */ /* 0x000fe400080006ff */
[----:B------:R-:W-:Y:S02]  /*1370*/  ULEA UR5, UR30, UR23, 0x3 ;  /* 0x000000171e057291 */ /* 0x000fe4000f8e18ff */
[----:B------:R-:W-:Y:S02]  /*1380*/  ULEA UR4, UR30, UR23, 0xe ;  /* 0x000000171e047291 */ /* 0x000fe4000f8e70ff */
[----:B------:R-:W-:Y:S02]  /*1390*/  ULEA UR24, UR30, UR23, 0xf ;  /* 0x000000171e187291 */ /* 0x000fe4000f8e78ff */
[----:B------:R-:W-:-:S02]  /*13a0*/  UISETP.NE.AND UP1, UPT, UR11, 0x4, UPT ;  /* 0x000000040b00788c */ /* 0x000fc4000bf25270 */
[----:B------:R-:W-:Y:S02]  /*13b0*/  ULEA UR16, UR30, UR23, 0xa ;  /* 0x000000171e107291 */ /* 0x000fe4000f8e50ff */
[----:B------:R-:W-:Y:S02]  /*13c0*/  ULEA UR8, UR30, UR23, 0xb ;  /* 0x000000171e087291 */ /* 0x000fe4000f8e58ff */
[----:B------:R-:W-:Y:S02]  /*13d0*/  UIADD3 UR19, UPT, UPT, UR29, UR29, URZ ;  /* 0x0000001d1d137290 */ /* 0x000fe4000fffe0ff */
[----:B------:R-:W-:Y:S02]  /*13e0*/  UIADD3 UR4, UPT, UPT, UR4, 0x4c00, URZ ;  /* 0x00004c0004047890 */ /* 0x000fe4000fffe0ff */
[----:B------:R-:W-:Y:S02]  /*13f0*/  UIADD3 UR24, UPT, UPT, UR24, 0x14c00, URZ ;  /* 0x00014c0018187890 */ /* 0x000fe4000fffe0ff */
[----:B------:R-:W-:-:S02]  /*1400*/  USEL UR9, URZ, 0x1, UP1 ;  /* 0x00000001ff097887 */ /* 0x000fc40008800000 */
[----:B------:R-:W-:Y:S01]  /*1410*/  UISETP.GT.U32.AND UP0, UPT, UR29, 0x1e, UPT ;  /* 0x0000001e1d00788c */ /* 0x000fe2000bf04070 */
[----:B------:R-:W-:Y:S01]  /*1420*/  UMOV UR13, UR28 ;  /* 0x0000001c000d7c82 */ /* 0x000fe20008000000 */
[----:B------:R-:W-:Y:S01]  /*1430*/  UMOV UR25, UR5 ;  /* 0x0000000500197c82 */ /* 0x000fe20008000000 */
[----:B------:R-:W-:Y:S01]  /*1440*/  UMOV UR26, UR6 ;  /* 0x00000006001a7c82 */ /* 0x000fe20008000000 */
[----:B--23--:R-:W-:Y:S07]  /*1450*/  @P2 BRA `(.L_x_16) ;  /* 0x0000000000102947 */ /* 0x00cfee0003800000 */
[----:B------:R-:W-:-:S06]  /*1460*/  USHF.L.U32 UR17, UR31, 0x1f, URZ ;  /* 0x0000001f1f117899 */ /* 0x000fcc00080006ff */
[----:B--2---:R-:W-:-:S04]  /*1470*/  MOV R0, UR17 ;  /* 0x0000001100007c02 */ /* 0x004fc80008000f00 */
[----:B------:R-:W2:Y:S02]  /*1480*/  SYNCS.PHASECHK.TRANS64.TRYWAIT P0, [UR5+0x20], R0 ;  /* 0x00002000ff0075a7 */ /* 0x000ea40008001105 */
[----:B--2---:R-:W-:Y:S05]  /*1490*/  @!P0 BRA `(.L_x_17) ;  /* 0x0000003800b08947 */ /* 0x004fea0003800000 */
.L_x_16:
[----:B------:R-:W-:Y:S02]  /*14a0*/  ELECT P1, URZ, PT ;  /* 0x0000000000ff782f */ /* 0x000fe40003820000 */
[----:B------:R-:W-:Y:S01]  /*14b0*/  PLOP3.LUT P0, PT, PT, PT, UP0, 0x80, 0x8 ;  /* 0x000000000008781c */ /* 0x000fe20003f0f008 */
[----:B------:R-:W-:Y:S01]  /*14c0*/  ULOP3.LUT UR31, UR31, UR9, URZ, 0x3c, !UPT ;  /* 0x000000091f1f7292 */ /* 0x000fe2000f8e3cff */
[----:B------:R-:W-:Y:S01]  /*14d0*/  PLOP3.LUT P2, PT, PT, PT, PT, 0x80, 0x8 ;  /* 0x000000000008781c */ /* 0x000fe20003f4f070 */
[----:B------:R-:W-:Y:S02]  /*14e0*/  USEL UR30, UR11, URZ, UP1 ;  /* 0x000000ff0b1e7287 */ /* 0x000fe40008800000 */
[----:B------:R-:W-:Y:S02]  /*14f0*/  UIADD3 UR16, UPT, UPT, UR16, 0x34c00, URZ ;  /* 0x00034c0010107890 */ /* 0x000fe4000fffe0ff */
[----:B------:R-:W-:Y:S02]  /*1500*/  UIADD3 UR8, UPT, UPT, UR8, 0x35c00, URZ ;  /* 0x00035c0008087890 */ /* 0x000fe4000fffe0ff */
[----:B------:R-:W-:-:S02]  /*1510*/  @!UP0 USHF.L.U32 UR21, UR31, 0x1f, URZ ;  /* 0x0000001f1f158899 */ /* 0x000fc400080006ff */
[----:B------:R-:W-:Y:S01]  /*1520*/  @!UP0 ULEA UR22, UR30, UR23, 0x3 ;  /* 0x000000171e168291 */ /* 0x000fe2000f8e18ff */
[----:B------:R4:W-:Y:S01]  /*1530*/  @P1 SYNCS.ARRIVE.TRANS64 RZ, [UR5], R3 ;  /* 0x00000003ffff19a7 */ /* 0x0009e20008000005 */
[----:B------:R-:W-:Y:S01]  /*1540*/  UMOV UR17, UR5 ;  /* 0x0000000500117c82 */ /* 0x000fe20008000000 */
[----:B------:R4:W-:Y:S01]  /*1550*/  UTMALDG.2D [UR4], [UR38], desc[URZ] ;  /* 0x0000ff04260075b4 */ /* 0x0009e20008009000 */
[----:B--2---:R-:W-:Y:S01]  /*1560*/  IMAD.U32 R0, RZ, RZ, UR21 ;  /* 0x00000015ff007e24 */ /* 0x004fe2000f8e00ff */
[----:B------:R-:W-:Y:S01]  /*1570*/  UMOV UR9, UR5 ;  /* 0x0000000500097c82 */ /* 0x000fe20008000000 */
[----:B------:R-:W-:Y:S01]  /*1580*/  UMOV UR11, UR19 ;  /* 0x00000013000b7c82 */ /* 0x000fe20008000000 */
[----:B------:R-:W-:Y:S01]  /*1590*/  UIADD3 UR29, UPT, UPT, UR29, 0x1, URZ ;  /* 0x000000011d1d7890 */ /* 0x000fe2000fffe0ff */
[----:B------:R4:W-:Y:S03]  /*15a0*/  UTMALDG.3D [UR24], [UR36], desc[URZ] ;  /* 0x0000ff18240075b4 */ /* 0x0009e60008011000 */
[----:B------:R-:W-:Y:S01]  /*15b0*/  UISETP.NE.AND UP0, UPT, UR29, 0x20, UPT ;  /* 0x000000201d00788c */ /* 0x000fe2000bf05270 */
[----:B------:R4:W-:Y:S01]  /*15c0*/  UTMALDG.3D [UR16], [UR34], desc[URZ] ;  /* 0x0000ff10220075b4 */ /* 0x0009e20008011000 */
[----:B------:R4:W-:Y:S01]  /*15d0*/  UTMALDG.4D [UR8], [UR32], desc[URZ] ;  /* 0x0000ff08200075b4 */ /* 0x0009e20008019000 */
[----:B------:R4:W2:Y:S06]  /*15e0*/  @!P0 SYNCS.PHASECHK.TRANS64.TRYWAIT P2, [UR22+0x20], R0 ;  /* 0x00002000ff0085a7 */ /* 0x0008ac0008041116 */
[----:B------:R-:W-:Y:S05]  /*15f0*/  BRA.U UP0, `(.L_x_18) ;  /* 0xfffffffd00547547 */ /* 0x000fea000b83ffff */
[----:B----4-:R-:W-:Y:S02]  /*1600*/  LEA R3, R8, UR23, 0x3 ;  /* 0x0000001708037c11 */ /* 0x010fe4000f8e18ff */
[----:B------:R-:W-:-:S04]  /*1610*/  SHF.L.U32 R4, R2, 0x1f, RZ ;  /* 0x0000001f02047819 */ /* 0x000fc800000006ff */
[----:B------:R-:W3:Y:S02]  /*1620*/  SYNCS.PHASECHK.TRANS64.TRYWAIT P0, [R3+URZ+0x50], R4 ;  /* 0x00005004030075a7 */ /* 0x000ee400080011ff */
[----:B---3--:R-:W-:Y:S05]  /*1630*/  @!P0 BRA `(.L_x_19) ;  /* 0x0000003800688947 */ /* 0x008fea0003800000 */
.L_x_67:
[C---:B------:R-:W-:Y:S01]  /*1640*/  LEA R4, R8.reuse, UR23, 0x4 ;  /* 0x0000001708047c11 */ /* 0x040fe2000f8e20ff */
[----:B------:R-:W-:Y:S02]  /*1650*/  VIADD R8, R8, 0x1 ;  /* 0x0000000108087836 */ /* 0x000fe40000000000 */
[----:B------:R-:W-:-:S03]  /*1660*/  IMAD.MOV.U32 R0, RZ, RZ, 0x1 ;  /* 0x00000001ff007424 */ /* 0x000fc600078e00ff */
[----:B---3--:R-:W3:Y:S01]  /*1670*/  LDS.128 R4, [R4+0x37c10] ;  /* 0x037c100004047984 */ /* 0x008ee20000000c00 */
[C---:B------:R-:W-:Y:S01]  /*1680*/  ISETP.NE.AND P1, PT, R8.reuse, 0x2, PT ;  /* 0x000000020800780c */ /* 0x040fe20003f25270 */
[----:B------:R4:W-:Y:S06]  /*1690*/  MEMBAR.ALL.CTA ;  /* 0x0000000000007992 */ /* 0x0009ec0000008000 */
[----:B----4-:R-:W4:Y:S01]  /*16a0*/  FENCE.VIEW.ASYNC.S ;  /* 0x00000000000073c6 */ /* 0x010f220000000000 */
[----:B------:R-:W-:Y:S01]  /*16b0*/  SEL R8, R8, RZ, P1 ;  /* 0x000000ff08087207 */ /* 0x000fe20000800000 */
[----:B----4-:R4:W-:Y:S01]  /*16c0*/  SYNCS.ARRIVE.TRANS64.ART0 RZ, [R3+URZ+0x60], R0 ;  /* 0x0000600003ff79a7 */ /* 0x0109e200085000ff */
[----:B---3--:R-:W-:-:S02]  /*16d0*/  ISETP.NE.AND P0, PT, R7, 0x1, PT ;  /* 0x000000010700780c */ /* 0x008fc40003f05270 */
[----:B------:R-:W-:Y:S02]  /*16e0*/  R2UR UR12, R5 ;  /* 0x00000000050c72ca */ /* 0x000fe400000e0000 */
[----:B------:R-:W-:Y:S02]  /*16f0*/  R2UR UR20, R4 ;  /* 0x00000000041472ca */ /* 0x000fe400000e0000 */
[----:B------:R-:W-:Y:S02]  /*1700*/  R2UR UR28, R6 ;  /* 0x00000000061c72ca */ /* 0x000fe400000e0000 */
[----:B----4-:R-:W-:-:S04]  /*1710*/  SEL R3, RZ, 0x1, P1 ;  /* 0x00000001ff037807 */ /* 0x010fc80000800000 */
[----:B------:R-:W-:Y:S01]  /*1720*/  LOP3.LUT R2, R2, R3, RZ, 0x3c, !PT ;  /* 0x0000000302027212 */ /* 0x000fe200078e3cff */
[----:B------:R-:W-:Y:S08]  /*1730*/  @!P0 BRA `(.L_x_20) ;  /* 0xfffffff800e08947 */ /* 0x000ff0000383ffff */
.L_x_15:
[----:B------:R-:W-:Y:S02]  /*1740*/  UISETP.NE.AND UP0, UPT, UR30, 0x3, UPT ;  /* 0x000000031e00788c */ /* 0x000fe4000bf05270 */
[----:B------:R-:W-:-:S04]  /*1750*/  UIADD3 UR5, UPT, UPT, UR30, 0x2, URZ ;  /* 0x000000021e057890 */ /* 0x000fc8000fffe0ff */
[----:B------:R-:W-:-:S04]  /*1760*/  USEL UR5, UR5, 0x1, UP0 ;  /* 0x0000000105057887 */ /* 0x000fc80008000000 */
[----:B------:R-:W-:Y:S02]  /*1770*/  UISETP.NE.AND UP0, UPT, UR5, 0x4, UPT ;  /* 0x000000040500788c */ /* 0x000fe4000bf05270 */
[----:B------:R-:W-:Y:S02]  /*1780*/  UIADD3 UR5, UPT, UPT, UR5, 0x1, URZ ;  /* 0x0000000105057890 */ /* 0x000fe4000fffe0ff */
[----:B------:R-:W-:Y:S02]  /*1790*/  UISETP.EQ.XOR UP1, UPT, UR30, 0x3, !UP0 ;  /* 0x000000031e00788c */ /* 0x000fe4000c722a70 */
[----:B------:R-:W-:-:S04]  /*17a0*/  USEL UR5, UR5, 0x1, UP0 ;  /* 0x0000000105057887 */ /* 0x000fc80008000000 */
[----:B------:R-:W-:Y:S02]  /*17b0*/  UISETP.EQ.XOR UP1, UPT, UR5, 0x4, UP1 ;  /* 0x000000040500788c */ /* 0x000fe40008f22a70 */
[----:B------:R-:W-:Y:S02]  /*17c0*/  UISETP.NE.AND UP0, UPT, UR5, 0x4, UPT ;  /* 0x000000040500788c */ /* 0x000fe4000bf05270 */
[----:B------:R-:W-:Y:S02]  /*17d0*/  USEL UR4, URZ, 0x1, !UP1 ;  /* 0x00000001ff047887 */ /* 0x000fe4000c800000 */
[----:B------:R-:W-:Y:S02]  /*17e0*/  USEL UR5, UR5, URZ, UP0 ;  /* 0x000000ff05057287 */ /* 0x000fe40008000000 */
[----:B------:R-:W-:Y:S02]  /*17f0*/  ULOP3.LUT UR4, UR31, UR4, URZ, 0x3c, !UPT ;  /* 0x000000041f047292 */ /* 0x000fe4000f8e3cff */
[----:B------:R-:W-:-:S02]  /*1800*/  ULEA UR5, UR5, UR23, 0x3 ;  /* 0x0000001705057291 */ /* 0x000fc4000f8e18ff */
[----:B------:R-:W-:-:S06]  /*1810*/  USHF.L.U32 UR4, UR4, 0x1f, URZ ;  /* 0x0000001f04047899 */ /* 0x000fcc00080006ff */
[----:B------:R-:W-:-:S04]  /*1820*/  MOV R0, UR4 ;  /* 0x0000000400007c02 */ /* 0x000fc80008000f00 */
[----:B------:R-:W3:Y:S02]  /*1830*/  SYNCS.PHASECHK.TRANS64.TRYWAIT P0, [UR5+0x20], R0 ;  /* 0x00002000ff0075a7 */ /* 0x000ee40008001105 */
[----:B---3--:R-:W-:Y:S05]  /*1840*/  @!P0 BRA `(.L_x_21) ;  /* 0x0000003400fc8947 */ /* 0x008fea0003800000 */
.L_x_69:
[----:B------:R-:W-:-:S13]  /*1850*/  ELECT P0, URZ, PT ;  /* 0x0000000000ff782f */ /* 0x000fda0003800000 */
[----:B---3--:R-:W-:-:S04]  /*1860*/  @P0 MOV R0, 0xcc00 ;  /* 0x0000cc0000000802 */ /* 0x008fc80000000f00 */
[----:B------:R3:W-:Y:S03]  /*1870*/  @P0 SYNCS.ARRIVE.TRANS64 RZ, [UR5], R0 ;  /* 0x00000000ffff09a7 */ /* 0x0007e60008000005 */
.L_x_13:
[----:B------:R-:W-:-:S13]  /*1880*/  ISETP.NE.AND P0, PT, R82, 0x4, PT ;  /* 0x000000045200780c */ /* 0x000fda0003f05270 */
[----:B------:R-:W-:Y:S05]  /*1890*/  @P0 BRA `(.L_x_22) ;  /* 0x0000000800d80947 */ /* 0x000fea0003800000 */
[----:B------:R-:W4:Y:S08]  /*18a0*/  S2UR UR12, SR_CgaCtaId ;  /* 0x00000000000c79c3 */ /* 0x000f300000008800 */
[----:B------:R-:W-:Y:S06]  /*18b0*/  BAR.SYNC.DEFER_BLOCKING 0x3, 0xa0 ;  /* 0x00c2800000007b1d */ /* 0x000fec0000010000 */
[----:B------:R-:W-:-:S02]  /*18c0*/  UMOV UR4, 0x400 ;  /* 0x0000040000047882 */ /* 0x000fc40000000000 */
[----:B----4-:R-:W-:-:S09]  /*18d0*/  ULEA UR12, UR12, UR4, 0x18 ;  /* 0x000000040c0c7291 */ /* 0x010fd2000f8ec0ff */
[----:B---3--:R-:W3:Y:S01]  /*18e0*/  LDS R0, [UR12+0x78] ;  /* 0x0000780cff007984 */ /* 0x008ee20008000800 */
[----:B------:R-:W4:Y:S02]  /*18f0*/  SYNCS.PHASECHK.TRANS64.TRYWAIT P0, [UR12+0x50], RZ ;  /* 0x000050ffff0075a7 */ /* 0x000f24000800110c */
[----:B---34-:R-:W-:Y:S05]  /*1900*/  @!P0 BRA `(.L_x_23) ;  /* 0x0000003400ec8947 */ /* 0x018fea0003800000 */
.L_x_71:
[----:B------:R-:W4:Y:S01]  /*1910*/  LDS R3, [UR12+0x37c1c] ;  /* 0x037c1c0cff037984 */ /* 0x000f220008000800 */
[----:B---3--:R-:W-:Y:S01]  /*1920*/  IMAD.MOV.U32 R2, RZ, RZ, 0x1 ;  /* 0x00000001ff027424 */ /* 0x008fe200078e00ff */
[----:B------:R-:W-:Y:S01]  /*1930*/  R2UR UR32, R0 ;  /* 0x00000000002072ca */ /* 0x000fe200000e0000 */
[----:B------:R-:W-:Y:S01]  /*1940*/  UMOV UR31, 0x1 ;  /* 0x00000001001f7882 */ /* 0x000fe20000000000 */
[----:B------:R3:W-:Y:S06]  /*1950*/  MEMBAR.ALL.CTA ;  /* 0x0000000000007992 */ /* 0x0007ec0000008000 */
[----:B---3--:R-:W3:Y:S02]  /*1960*/  FENCE.VIEW.ASYNC.S ;  /* 0x00000000000073c6 */ /* 0x008ee40000000000 */
[----:B---3--:R3:W-:Y:S01]  /*1970*/  SYNCS.ARRIVE.TRANS64.ART0 RZ, [UR12+0x60], R2 ;  /* 0x00006002ffff79a7 */ /* 0x0087e2000850000c */
[----:B----4-:R-:W-:-:S13]  /*1980*/  ISETP.NE.AND P0, PT, R3, 0x1, PT ;  /* 0x000000010300780c */ /* 0x010fda0003f05270 */
[----:B---3--:R-:W-:Y:S05]  /*1990*/  @P0 BRA `(.L_x_24) ;  /* 0x0000000800780947 */ /* 0x008fea0003800000 */
[----:B------:R-:W-:Y:S01]  /*19a0*/  UIADD3 UR10, UPT, UPT, UR32, 0x1d0, URZ ;  /* 0x000001d0200a7890 */ /* 0x000fe2000fffe0ff */
[----:B------:R-:W-:Y:S01]  /*19b0*/  HFMA2 R5, -RZ, RZ, 0, 5.9604644775390625e-08 ;  /* 0x00000001ff057431 */ /* 0x000fe200000001ff */
[----:B------:R-:W-:Y:S01]  /*19c0*/  UIADD3 UR8, UPT, UPT, UR32, 0x1d4, URZ ;  /* 0x000001d420087890 */ /* 0x000fe2000fffe0ff */
[----:B------:R-:W-:Y:S01]  /*19d0*/  MOV R4, RZ ;  /* 0x000000ff00047202 */ /* 0x000fe20000000f00 */
[----:B------:R-:W-:Y:S02]  /*19e0*/  UIADD3 UR6, UPT, UPT, UR32, -0x7ffffe30, URZ ;  /* 0x800001d020067890 */ /* 0x000fe4000fffe0ff */
[----:B------:R-:W-:Y:S02]  /*19f0*/  UIADD3 UR4, UPT, UPT, UR32, -0x7ffffe2c, URZ ;  /* 0x800001d420047890 */ /* 0x000fe4000fffe0ff */
[----:B------:R-:W-:Y:S02]  /*1a00*/  UIADD3 UR11, UPT, UPT, UR32, 0x1e0, URZ ;  /* 0x000001e0200b7890 */ /* 0x000fe4000fffe0ff */
[----:B------:R-:W-:-:S02]  /*1a10*/  UIADD3 UR9, UPT, UPT, UR32, 0x1e8, URZ ;  /* 0x000001e820097890 */ /* 0x000fc4000fffe0ff */
[----:B------:R-:W-:Y:S02]  /*1a20*/  UIADD3 UR7, UPT, UPT, UR32, -0x7ffffe20, URZ ;  /* 0x800001e020077890 */ /* 0x000fe4000fffe0ff */
[----:B------:R-:W-:Y:S02]  /*1a30*/  USHF.R.U32.HI UR18, URZ, 0x1, UR10 ;  /* 0x00000001ff127899 */ /* 0x000fe4000801160a */
[----:B------:R-:W-:Y:S02]  /*1a40*/  USHF.R.U32.HI UR17, URZ, 0x1, UR6 ;  /* 0x00000001ff117899 */ /* 0x000fe40008011606 */
[----:B------:R-:W-:Y:S01]  /*1a50*/  USHF.R.U32.HI UR16, URZ, 0x1, UR8 ;  /* 0x00000001ff107899 */ /* 0x000fe20008011608 */
[----:B------:R-:W-:Y:S01]  /*1a60*/  UMOV UR34, 0x8c02000 ;  /* 0x08c0200000227882 */ /* 0x000fe20000000000 */
[----:B------:R-:W-:Y:S02]  /*1a70*/  UIADD3 UR5, UPT, UPT, UR32, -0x7ffffe18, URZ ;  /* 0x800001e820057890 */ /* 0x000fe4000fffe0ff */
[----:B------:R-:W-:-:S02]  /*1a80*/  USHF.R.U32.HI UR13, URZ, 0x1, UR4 ;  /* 0x00000001ff0d7899 */ /* 0x000fc40008011604 */
[----:B------:R-:W-:Y:S02]  /*1a90*/  UIADD3 UR19, UPT, UPT, UR12, 0x35c00, URZ ;  /* 0x00035c000c137890 */ /* 0x000fe4000fffe0ff */
[----:B------:R-:W-:Y:S02]  /*1aa0*/  UIADD3 UR20, UPT, UPT, UR12, 0x34c00, URZ ;  /* 0x00034c000c147890 */ /* 0x000fe4000fffe0ff */
[----:B------:R-:W-:Y:S02]  /*1ab0*/  UIADD3 UR21, UPT, UPT, UR12, 0x4c00, URZ ;  /* 0x00004c000c157890 */ /* 0x000fe4000fffe0ff */
[----:B------:R-:W-:Y:S02]  /*1ac0*/  UIADD3 UR22, UPT, UPT, UR12, 0x14c00, URZ ;  /* 0x00014c000c167890 */ /* 0x000fe4000fffe0ff */
[----:B------:R-:W-:Y:S02]  /*1ad0*/  USEL UR23, URZ, 0x4000, UP6 ;  /* 0x00004000ff177887 */ /* 0x000fe4000b000000 */
[----:B------:R-:W-:-:S02]  /*1ae0*/  USHF.R.U32.HI UR46, URZ, 0x1a, UR11 ;  /* 0x0000001aff2e7899 */ /* 0x000fc4000801160b */
[----:B------:R-:W-:Y:S02]  /*1af0*/  USHF.R.U32.HI UR40, URZ, 0x1a, UR7 ;  /* 0x0000001aff287899 */ /* 0x000fe40008011607 */
[----:B------:R-:W-:Y:S02]  /*1b00*/  USHF.R.U32.HI UR36, URZ, 0x1a, UR9 ;  /* 0x0000001aff247899 */ /* 0x000fe40008011609 */
[----:B------:R-:W-:Y:S02]  /*1b10*/  USEL UR34, UR34, 0x8c00000, !UP5 ;  /* 0x08c0000022227887 */ /* 0x000fe4000e800000 */
[----:B------:R-:W-:Y:S02]  /*1b20*/  ULOP3.LUT UR18, UR18, 0x60000000, URZ, 0xc0, !UPT ;  /* 0x6000000012127892 */ /* 0x000fe4000f8ec0ff */
[----:B------:R-:W-:Y:S02]  /*1b30*/  ULOP3.LUT UR17, UR17, 0x60000000, URZ, 0xc0, !UPT ;  /* 0x6000000011117892 */ /* 0x000fe4000f8ec0ff */
[----:B------:R-:W-:-:S02]  /*1b40*/  ULOP3.LUT UR16, UR16, 0x60000000, URZ, 0xc0, !UPT ;  /* 0x6000000010107892 */ /* 0x000fc4000f8ec0ff */
[----:B------:R-:W-:Y:S02]  /*1b50*/  USHF.R.U32.HI UR35, URZ, 0x1a, UR5 ;  /* 0x0000001aff237899 */ /* 0x000fe40008011605 */
[----:B------:R-:W-:Y:S02]  /*1b60*/  ULOP3.LUT UR13, UR13, 0x60000000, URZ, 0xc0, !UPT ;  /* 0x600000000d0d7892 */ /* 0x000fe4000f8ec0ff */
[----:B------:R-:W-:Y:S02]  /*1b70*/  USHF.R.U32.HI UR19, URZ, 0x4, UR19 ;  /* 0x00000004ff137899 */ /* 0x000fe40008011613 */
[----:B------:R-:W-:Y:S02]  /*1b80*/  USHF.R.U32.HI UR20, URZ, 0x4, UR20 ;  /* 0x00000004ff147899 */ /* 0x000fe40008011614 */
[----:B------:R-:W-:Y:S02]  /*1b90*/  USHF.R.U32.HI UR21, URZ, 0x4, UR21 ;  /* 0x00000004ff157899 */ /* 0x000fe40008011615 */
[----:B------:R-:W-:-:S02]  /*1ba0*/  USHF.R.U32.HI UR22, URZ, 0x4, UR22 ;  /* 0x00000004ff167899 */ /* 0x000fc40008011616 */
[----:B------:R-:W-:Y:S02]  /*1bb0*/  UIADD3 UR34, UPT, UPT, UR23, UR34, URZ ;  /* 0x0000002217227290 */ /* 0x000fe4000fffe0ff */
[----:B------:R-:W-:Y:S02]  /*1bc0*/  ULOP3.LUT UR46, UR18, 0x30, UR46, 0xf8, !UPT ;  /* 0x00000030122e7892 */ /* 0x000fe4000f8ef82e */
[----:B------:R-:W-:Y:S02]  /*1bd0*/  ULOP3.LUT UR40, UR17, 0x30, UR40, 0xf8, !UPT ;  /* 0x0000003011287892 */ /* 0x000fe4000f8ef828 */
[----:B------:R-:W-:Y:S02]  /*1be0*/  ULOP3.LUT UR36, UR16, 0x30, UR36, 0xf8, !UPT ;  /* 0x0000003010247892 */ /* 0x000fe4000f8ef824 */
[----:B------:R-:W-:Y:S02]  /*1bf0*/  ULOP3.LUT UR35, UR13, 0x30, UR35, 0xf8, !UPT ;  /* 0x000000300d237892 */ /* 0x000fe4000f8ef823 */
[----:B------:R-:W-:-:S02]  /*1c00*/  ULOP3.LUT UR19, UR19, 0x3fc0, URZ, 0xc0, !UPT ;  /* 0x00003fc013137892 */ /* 0x000fc4000f8ec0ff */
[----:B------:R-:W-:Y:S02]  /*1c10*/  ULOP3.LUT UR20, UR20, 0x3fc0, URZ, 0xc0, !UPT ;  /* 0x00003fc014147892 */ /* 0x000fe4000f8ec0ff */
[----:B------:R-:W-:Y:S02]  /*1c20*/  ULOP3.LUT UR21, UR21, 0x3fc0, URZ, 0xc0, !UPT ;  /* 0x00003fc015157892 */ /* 0x000fe4000f8ec0ff */
[----:B------:R-:W-:Y:S02]  /*1c30*/  ULOP3.LUT UR22, UR22, 0x3fc0, URZ, 0xc0, !UPT ;  /* 0x00003fc016167892 */ /* 0x000fe4000f8ec0ff */
[----:B------:R-:W-:Y:S02]  /*1c40*/  ULOP3.LUT UR47, UR46, UR34, URZ, 0xfc, !UPT ;  /* 0x000000222e2f7292 */ /* 0x000fe4000f8efcff */
[----:B------:R-:W-:Y:S02]  /*1c50*/  ULOP3.LUT UR41, UR40, UR34, URZ, 0xfc, !UPT ;  /* 0x0000002228297292 */ /* 0x000fe4000f8efcff */
[----:B------:R-:W-:-:S02]  /*1c60*/  ULOP3.LUT UR37, UR36, UR34, URZ, 0xfc, !UPT ;  /* 0x0000002224257292 */ /* 0x000fc4000f8efcff */
[----:B------:R-:W-:Y:S02]  /*1c70*/  ULOP3.LUT UR35, UR35, UR34, URZ, 0xfc, !UPT ;  /* 0x0000002223237292 */ /* 0x000fe4000f8efcff */
[----:B------:R-:W-:Y:S02]  /*1c80*/  UIADD3 UR24, UPT, UPT, UR12, 0x40, URZ ;  /* 0x000000400c187890 */ /* 0x000fe4000fffe0ff */
[----:B------:R-:W-:Y:S02]  /*1c90*/  ULOP3.LUT UR19, UR19, 0x10000, URZ, 0xfc, !UPT ;  /* 0x0001000013137892 */ /* 0x000fe4000f8efcff */
[----:B------:R-:W-:Y:S02]  /*1ca0*/  ULOP3.LUT UR20, UR20, 0x10000, URZ, 0xfc, !UPT ;  /* 0x0001000014147892 */ /* 0x000fe4000f8efcff */
[----:B------:R-:W-:Y:S02]  /*1cb0*/  ULOP3.LUT UR21, UR21, 0x10000, URZ, 0xfc, !UPT ;  /* 0x0001000015157892 */ /* 0x000fe4000f8efcff */
[----:B------:R-:W-:Y:S01]  /*1cc0*/  ULOP3.LUT UR22, UR22, 0x10000, URZ, 0xfc, !UPT ;  /* 0x0001000016167892 */ /* 0x000fe2000f8efcff */
[----:B------:R-:W-:Y:S01]  /*1cd0*/  UMOV UR31, 0x1 ;  /* 0x00000001001f7882 */ /* 0x000fe20000000000 */
[----:B------:R-:W-:Y:S01]  /*1ce0*/  UMOV UR30, URZ ;  /* 0x000000ff001e7c82 */ /* 0x000fe20008000000 */
[----:B------:R-:W-:Y:S01]  /*1cf0*/  UMOV UR29, URZ ;  /* 0x000000ff001d7c82 */ /* 0x000fe20008000000 */
[----:B------:R-:W-:Y:S01]  /*1d00*/  UMOV UR46, URZ ;  /* 0x000000ff002e7c82 */ /* 0x000fe20008000000 */
[----:B------:R-:W-:Y:S01]  /*1d10*/  UMOV UR40, URZ ;  /* 0x000000ff00287c82 */ /* 0x000fe20008000000 */
[----:B------:R-:W-:Y:S01]  /*1d20*/  UMOV UR36, URZ ;  /* 0x000000ff00247c82 */ /* 0x000fe20008000000 */
[----:B------:R-:W-:-:S05]  /*1d30*/  UMOV UR34, URZ ;  /* 0x000000ff00227c82 */ /* 0x000fca0008000000 */
.L_x_31:
[----:B------:R-:W-:Y:S02]  /*1d40*/  USHF.L.U32 UR16, UR30, 0x1f, URZ ;  /* 0x0000001f1e107899 */ /* 0x000fe400080006ff */
[----:B------:R-:W-:Y:S02]  /*1d50*/  ULEA UR17, UR29, UR12, 0x3 ;  /* 0x0000000c1d117291 */ /* 0x000fe4000f8e18ff */
[----:B------:R-:W-:Y:S02]  /*1d60*/  USHF.L.U32 UR13, UR31, 0x1f, URZ ;  /* 0x0000001f1f0d7899 */ /* 0x000fe400080006ff */
[----:B----4-:R-:W-:Y:S01]  /*1d70*/  MOV R2, UR16 ;  /* 0x0000001000027c02 */ /* 0x010fe20008000f00 */
[----:B------:R-:W-:Y:S02]  /*1d80*/  ULOP3.LUT UR31, UR31, 0x1, URZ, 0x3c, !UPT ;  /* 0x000000011f1f7892 */ /* 0x000fe4000f8e3cff */
[----:B------:R-:W-:Y:S01]  /*1d90*/  UPLOP3.LUT UP2, UPT, UPT, UPT, UPT, 0x40, 0x4 ;  /* 0x000000000004789c */ /* 0x000fe20003f4e870 */
[----:B------:R-:W-:Y:S01]  /*1da0*/  MOV R0, UR13 ;  /* 0x0000000d00007c02 */ /* 0x000fe20008000f00 */
[----:B------:R3:W4:Y:S01]  /*1db0*/  SYNCS.PHASECHK.TRANS64.TRYWAIT P1, [UR17], R2 ;  /* 0x00000002ff0075a7 */ /* 0x0007220008021111 */
[----:B------:R-:W-:-:S02]  /*1dc0*/  UIMAD UR17, UR31, 0xd0, UR32 ;  /* 0x000000d01f1178a4 */ /* 0x000fc4000f8e0220 */
[----:B------:R-:W5:Y:S02]  /*1dd0*/  SYNCS.PHASECHK.TRANS64.TRYWAIT P0, [UR12+0x48], R0 ;  /* 0x00004800ff0075a7 */ /* 0x000f64000800110c */
[----:B---345:R-:W-:Y:S08]  /*1de0*/  @P0 BRA `(.L_x_25) ;  /* 0x0000000000080947 */ /* 0x038ff00003800000 */
[----:B------:R-:W3:Y:S02]  /*1df0*/  SYNCS.PHASECHK.TRANS64.TRYWAIT P0, [UR12+0x48], R0 ;  /* 0x00004800ff0075a7 */ /* 0x000ee4000800110c */
[----:B---3--:R-:W-:Y:S05]  /*1e00*/  @!P0 BRA `(.L_x_26) ;  /* 0x0000003000c48947 */ /* 0x008fea0003800000 */
.L_x_25:
[----:B------:R-:W-:-:S05]  /*1e10*/  UMOV UR27, URZ ;  /* 0x000000ff001b7c82 */ /* 0x000fca0008000000 */
.L_x_29:
[----:B------:R-:W-:Y:S02]  /*1e20*/  UIADD3 UR23, UPT, UPT, UR29, 0x1, URZ ;  /* 0x000000011d177890 */ /* 0x000fe4000fffe0ff */
[----:B------:R-:W-:Y:S02]  /*1e30*/  UISETP.GT.U32.AND UP0, UPT, UR27, 0x1e, UPT ;  /* 0x0000001e1b00788c */ /* 0x000fe4000bf04070 */
[----:B----4-:R-:W-:Y:S02]  /*1e40*/  ULEA UR62, UR29, UR20, 0x6 ;  /* 0x000000141d3e7291 */ /* 0x010fe4000f8e30ff */
[----:B------:R-:W-:Y:S02]  /*1e50*/  ULEA UR58, UR29, UR19, 0x7 ;  /* 0x000000131d3a7291 */ /* 0x000fe4000f8e38ff */
[----:B------:R-:W-:Y:S01]  /*1e60*/  ULEA UR50, UR29, UR22, 0xb ;  /* 0x000000161d327291 */ /* 0x000fe2000f8e58ff */
[----:B------:R-:W-:Y:S01]  /*1e70*/  PLOP3.LUT P0, PT, PT, PT, UP0, 0x80, 0x8 ;  /* 0x000000000008781c */ /* 0x000fe20003f0f008 */
[----:B------:R-:W-:Y:S02]  /*1e80*/  ULEA UR48, UR29, UR21, 0xa ;  /* 0x000000151d307291 */ /* 0x000fe4000f8e50ff */
[----:B------:R-:W-:Y:S02]  /*1e90*/  ULEA UR13, UR29, UR12, 0x3 ;  /* 0x0000000c1d0d7291 */ /* 0x000fe4000f8e18ff */
[----:B------:R-:W-:Y:S02]  /*1ea0*/  UISETP.NE.AND UP1, UPT, UR23, 0x4, UPT ;  /* 0x000000041700788c */ /* 0x000fe4000bf25270 */
[----:B------:R-:W-:Y:S02]  /*1eb0*/  UIADD3 UR60, UPT, UPT, UR62, 0x20, URZ ;  /* 0x000000203e3c7890 */ /* 0x000fe4000fffe0ff */
        /* <DEDUP_REMOVED lines=10> */
[----:B------:R-:W-:Y:S02]  /*1f60*/  USEL UR25, URZ, 0x1, UP1 ;  /* 0x00000001ff197887 */ /* 0x000fe40008800000 */
[----:B------:R-:W-:Y:S01]  /*1f70*/  USEL UR29, UR23, URZ, UP1 ;  /* 0x000000ff171d7287 */ /* 0x000fe20008800000 */
[----:B------:R-:W-:Y:S01]  /*1f80*/  UMOV UR63, 0x4008 ;  /* 0x00004008003f7882 */ /* 0x000fe20000000000 */
        /* <DEDUP_REMOVED lines=10> */
[----:B---3--:R-:W-:Y:S05]  /*2030*/  @P1 BRA `(.L_x_27) ;  /* 0x0000000000101947 */ /* 0x008fea0003800000 */
[----:B------:R-:W-:Y:S06]  /*2040*/  USHF.L.U32 UR23, UR30, 0x1f, URZ ;  /* 0x0000001f1e177899 */ /* 0x000fec00080006ff */
[----:B---3--:R-:W-:Y:S04]  /*2050*/  MOV R0, UR23 ;  /* 0x0000001700007c02 */ /* 0x008fe80008000f00 */
[----:B------:R-:W3:Y:S02]  /*2060*/  SYNCS.PHASECHK.TRANS64.TRYWAIT P1, [UR13], R0 ;  /* 0x00000000ff0075a7 */ /* 0x000ee4000802110d */
[----:B---3--:R-:W-:Y:S05]  /*2070*/  @!P1 BRA `(.L_x_28) ;  /* 0x0000003000489947 */ /* 0x008fea0003800000 */
.L_x_27:
[----:B------:R-:W-:Y:S01]  /*2080*/  ULOP3.LUT UR30, UR30, UR25, URZ, 0x3c, !UPT ;  /* 0x000000191e1e7292 */ /* 0x000fe2000f8e3cff */
[----:B------:R-:W-:Y:S01]  /*2090*/  PLOP3.LUT P1, PT, PT, PT, PT, 0x80, 0x8 ;  /* 0x000000000008781c */ /* 0x000fe20003f2f070 */
[----:B------:R-:W-:Y:S01]  /*20a0*/  UIADD3 UR27, UPT, UPT, UR27, 0x1, URZ ;  /* 0x000000011b1b7890 */ /* 0x000fe2000fffe0ff */
[----:B------:R4:W-:Y:S01]  /*20b0*/  UTCCP.T.S.4x32dp128bit tmem[UR32+0x1d0], gdesc[UR62] ;  /* 0x0001d03e200079e7 */ /* 0x0009e20009100000 */
[----:B------:R-:W-:Y:S01]  /*20c0*/  UMOV UR66, UR16 ;  /* 0x0000001000427c82 */ /* 0x000fe20008000000 */
[----:B------:R-:W-:Y:S01]  /*20d0*/  @!UP0 USHF.L.U32 UR13, UR30, 0x1f, URZ ;  /* 0x0000001f1e0d8899 */ /* 0x000fe200080006ff */
[----:B------:R4:W-:Y:S01]  /*20e0*/  UTCCP.T.S.4x32dp128bit tmem[UR32+0x1d4], gdesc[UR60] ;  /* 0x0001d43c200079e7 */ /* 0x0009e20009100000 */
[----:B------:R-:W-:Y:S01]  /*20f0*/  @!UP0 ULEA UR16, UR29, UR12, 0x3 ;  /* 0x0000000c1d108291 */ /* 0x000fe2000f8e18ff */
[----:B------:R4:W-:Y:S01]  /*2100*/  UTCCP.T.S.4x32dp128bit tmem[UR32+0x1e0], gdesc[UR58] ;  /* 0x0001e03a200079e7 */ /* 0x0009e20009100000 */
[----:B------:R4:W-:Y:S01]  /*2110*/  UTCCP.T.S.4x32dp128bit tmem[UR32+0x1e4], gdesc[UR56] ;  /* 0x0001e438200079e7 */ /* 0x0009e20009100000 */
[----:B------:R4:W-:Y:S01]  /*2120*/  UTCCP.T.S.4x32dp128bit tmem[UR32+0x1e8], gdesc[UR54] ;  /* 0x0001e836200079e7 */ /* 0x0009e20009100000 */
[----:B------:R4:W-:Y:S01]  /*2130*/  UTCCP.T.S.4x32dp128bit tmem[UR32+0x1ec], gdesc[UR52] ;  /* 0x0001ec34200079e7 */ /* 0x0009e20009100000 */
[----:B------:R4:W-:Y:S01]  /*2140*/  UTCQMMA gdesc[UR48], gdesc[UR50], tmem[UR17], tmem[UR46], idesc[UR47], tmem[UR10], UP2 ;  /* 0x000a2e3230007dea */ /* 0x0009e20009000311 */
[----:B------:R-:W-:Y:S01]  /*2150*/  UMOV UR64, UR28 ;  /* 0x0000001c00407c82 */ /* 0x000fe20008000000 */
[----:B------:R-:W-:Y:S01]  /*2160*/  UMOV UR65, 0x40004040 ;  /* 0x4000404000417882 */ /* 0x000fe20000000000 */
[----:B---3--:R-:W-:Y:S01]  /*2170*/  MOV R0, UR13 ;  /* 0x0000000d00007c02 */ /* 0x008fe20008000f00 */
[----:B------:R4:W-:Y:S01]  /*2180*/  UTCQMMA gdesc[UR42], gdesc[UR44], tmem[UR17], tmem[UR40], idesc[UR41], tmem[UR6], UPT ;  /* 0x0006282c2a007dea */ /* 0x0009e2000b800311 */
[----:B------:R-:W-:Y:S01]  /*2190*/  UMOV UR67, 0x40004040 ;  /* 0x4000404000437882 */ /* 0x000fe20000000000 */
[----:B------:R-:W-:Y:S01]  /*21a0*/  UMOV UR68, UR18 ;  /* 0x0000001200447c82 */ /* 0x000fe20008000000 */
[----:B------:R-:W-:Y:S01]  /*21b0*/  UMOV UR69, 0x40004040 ;  /* 0x4000404000457882 */ /* 0x000fe20000000000 */
[----:B------:R4:W-:Y:S01]  /*21c0*/  UTCQMMA gdesc[UR64], gdesc[UR38], tmem[UR17], tmem[UR36], idesc[UR37], tmem[UR8], UPT ;  /* 0x0008242640007dea */ /* 0x0009e2000b800311 */
[----:B------:R4:W-:Y:S01]  /*21d0*/  UTCQMMA gdesc[UR68], gdesc[UR66], tmem[UR17], tmem[UR34], idesc[UR35], tmem[UR4], UPT ;  /* 0x0004224244007dea */ /* 0x0009e2000b800311 */
[----:B------:R4:W-:Y:S01]  /*21e0*/  UTCBAR [UR26], URZ ;  /* 0x000000ff1a0073e9 */ /* 0x0009e200080000ff */
[----:B------:R4:W3:Y:S01]  /*21f0*/  @!P0 SYNCS.PHASECHK.TRANS64.TRYWAIT P1, [UR16], R0 ;  /* 0x00000000ff0085a7 */ /* 0x0008e20008021110 */
[----:B------:R-:W-:Y:S02]  /*2200*/  UISETP.NE.AND UP0, UPT, UR27, 0x20, UPT ;  /* 0x000000201b00788c */ /* 0x000fe4000bf05270 */
[----:B------:R-:W-:Y:S07]  /*2210*/  UPLOP3.LUT UP2, UPT, UPT, UPT, UPT, 0x80, 0x8 ;  /* 0x000000000008789c */ /* 0x000fee0003f4f070 */
[----:B------:R-:W-:Y:S05]  /*2220*/  BRA.U UP0, `(.L_x_29) ;  /* 0xfffffff900fc7547 */ /* 0x000fea000b83ffff */
[----:B------:R-:W-:Y:S01]  /*2230*/  USHF.L.U32 UR13, UR31, 0x1f, URZ ;  /* 0x0000001f1f0d7899 */ /* 0x000fe200080006ff */
[----:B------:R-:W-:Y:S01]  /*2240*/  LEA R2, R5, UR12, 0x3 ;  /* 0x0000000c05027c11 */ /* 0x000fe2000f8e18ff */
[----:B------:R4:W-:Y:S01]  /*2250*/  UTCBAR [UR24], URZ ;  /* 0x000000ff180073e9 */ /* 0x0009e200080000ff */
[----:B------:R-:W-:-:S03]  /*2260*/  SHF.L.U32 R3, R4, 0x1f, RZ ;  /* 0x0000001f04037819 */ /* 0x000fc600000006ff */
[----:B----4-:R-:W-:-:S04]  /*2270*/  IMAD.U32 R0, RZ, RZ, UR13 ;  /* 0x0000000dff007e24 */ /* 0x010fc8000f8e00ff */
[----:B------:R4:W-:Y:S01]  /*2280*/  SYNCS.PHASECHK.TRANS64.TRYWAIT PT, [UR12+0x48], R0 ;  /* 0x00004800ff0075a7 */ /* 0x0009e200080e110c */
[----:B------:R-:W5:Y:S02]  /*2290*/  SYNCS.PHASECHK.TRANS64.TRYWAIT P0, [R2+URZ+0x50], R3 ;  /* 0x00005003020075a7 */ /* 0x000f6400080011ff */
[----:B----45:R-:W-:Y:S05]  /*22a0*/  @!P0 BRA `(.L_x_30) ;  /* 0x0000002c00dc8947 */ /* 0x030fea0003800000 */
.L_x_75:
[C---:B------:R-:W-:Y:S01]  /*22b0*/  LEA R0, R5.reuse, UR12, 0x4 ;  /* 0x0000000c05007c11 */ /* 0x040fe2000f8e20ff */
[----:B------:R-:W-:Y:S02]  /*22c0*/  VIADD R5, R5, 0x1 ;  /* 0x0000000105057836 */ /* 0x000fe40000000000 */
[----:B------:R-:W-:-:S03]  /*22d0*/  IMAD.MOV.U32 R3, RZ, RZ, 0x1 ;  /* 0x00000001ff037424 */ /* 0x000fc600078e00ff */
[----:B------:R-:W5:Y:S01]  /*22e0*/  LDS R0, [R0+0x37c1c] ;  /* 0x037c1c0000007984 */ /* 0x000f620000000800 */
[C---:B---3--:R-:W-:Y:S01]  /*22f0*/  ISETP.NE.AND P1, PT, R5.reuse, 0x2, PT ;  /* 0x000000020500780c */ /* 0x048fe20003f25270 */
[----:B------:R3:W-:Y:S06]  /*2300*/  MEMBAR.ALL.CTA ;  /* 0x0000000000007992 */ /* 0x0007ec0000008000 */
[----:B---3--:R-:W3:Y:S01]  /*2310*/  FENCE.VIEW.ASYNC.S ;  /* 0x00000000000073c6 */ /* 0x008ee20000000000 */
[----:B------:R-:W-:Y:S01]  /*2320*/  SEL R5, R5, RZ, P1 ;  /* 0x000000ff05057207 */ /* 0x000fe20000800000 */
[----:B---3--:R3:W-:Y:S01]  /*2330*/  SYNCS.ARRIVE.TRANS64.ART0 RZ, [R2+URZ+0x60], R3 ;  /* 0x0000600302ff79a7 */ /* 0x0087e200085000ff */
[----:B-----5:R-:W-:-:S02]  /*2340*/  ISETP.NE.AND P0, PT, R0, 0x1, PT ;  /* 0x000000010000780c */ /* 0x020fc40003f05270 */
[----:B---3--:R-:W-:-:S04]  /*2350*/  SEL R3, RZ, 0x1, P1 ;  /* 0x00000001ff037807 */ /* 0x008fc80000800000 */
[----:B------:R-:W-:-:S07]  /*2360*/  LOP3.LUT R4, R4, R3, RZ, 0x3c, !PT ;  /* 0x0000000304047212 */ /* 0x000fce00078e3cff */
[----:B------:R-:W-:Y:S05]  /*2370*/  @!P0 BRA `(.L_x_31) ;  /* 0xfffffff800708947 */ /* 0x000fea000383ffff */
.L_x_24:
[----:B------:R-:W3:Y:S02]  /*2380*/  S2UR UR4, SR_CgaCtaId ;  /* 0x00000000000479c3 */ /* 0x000ee40000008800 */
[----:B---3--:R-:W-:-:S04]  /*2390*/  ULOP3.LUT UR4, UR4, 0x1, URZ, 0xc0, !UPT ;  /* 0x0000000104047892 */ /* 0x008fc8000f8ec0ff */
[----:B------:R-:W-:-:S09]  /*23a0*/  UISETP.NE.U32.AND UP0, UPT, UR4, 0x1, UPT ;  /* 0x000000010400788c */ /* 0x000fd2000bf05070 */
[----:B------:R-:W-:Y:S05]  /*23b0*/  BRA.U !UP0, `(.L_x_22) ;  /* 0x0000000108107547 */ /* 0x000fea000b800000 */
[----:B------:R-:W-:-:S06]  /*23c0*/  USHF.L.U32 UR31, UR31, 0x1f, URZ ;  /* 0x0000001f1f1f7899 */ /* 0x000fcc00080006ff */
[----:B------:R-:W-:-:S04]  /*23d0*/  MOV R0, UR31 ;  /* 0x0000001f00007c02 */ /* 0x000fc80008000f00 */
[----:B------:R-:W3:Y:S02]  /*23e0*/  SYNCS.PHASECHK.TRANS64.TRYWAIT P0, [UR12+0x48], R0 ;  /* 0x00004800ff0075a7 */ /* 0x000ee4000800110c */
[----:B---3--:R-:W-:Y:S05]  /*23f0*/  @!P0 BRA `(.L_x_32) ;  /* 0x0000002c00a48947 */ /* 0x008fea0003800000 */
.L_x_22:
[----:B------:R-:W-:-:S13]  /*2400*/  ISETP.GT.AND P0, PT, R82, 0x3, PT ;  /* 0x000000035200780c */ /* 0x000fda0003f04270 */
[----:B-1----:R-:W-:Y:S05]  /*2410*/  @P0 EXIT ;  /* 0x000000000000094d */ /* 0x002fea0003800000 */
[----:B------:R-:W-:Y:S05]  /*2420*/  BRA.U !UP4, `(.L_x_33) ;  /* 0x000000010cb87547 */ /* 0x000fea000b800000 */
[----:B------:R-:W1:Y:S01]  /*2430*/  S2UR UR6, SR_CgaCtaId ;  /* 0x00000000000679c3 */ /* 0x000e620000008800 */
[----:B------:R-:W-:Y:S01]  /*2440*/  NOP ;  /* 0x0000000000007918 */ /* 0x000fe20000000000 */
[----:B------:R-:W-:Y:S01]  /*2450*/  UMOV UR4, 0x40 ;  /* 0x0000004000047882 */ /* 0x000fe20000000000 */
[----:B------:R-:W-:Y:S01]  /*2460*/  UMOV UR5, 0x400 ;  /* 0x0000040000057882 */ /* 0x000fe20000000000 */
[----:B-1----:R-:W-:Y:S02]  /*2470*/  ULEA UR4, UR6, UR4, 0x18 ;  /* 0x0000000406047291 */ /* 0x002fe4000f8ec0ff */
[----:B------:R-:W-:-:S07]  /*2480*/  ULEA UR5, UR6, UR5, 0x18 ;  /* 0x0000000506057291 */ /* 0x000fce000f8ec0ff */
[----:B---3--:R-:W1:Y:S02]  /*2490*/  LDS.U8 R0, [UR4] ;  /* 0x00000004ff007984 */ /* 0x008e640008000000 */
[----:B-1----:R-:W-:-:S13]  /*24a0*/  ISETP.NE.AND P0, PT, R0, RZ, PT ;  /* 0x000000ff0000720c */ /* 0x002fda0003f05270 */
[----:B------:R-:W-:Y:S05]  /*24b0*/  @P0 BRA `(.L_x_34) ;  /* 0x00000000007c0947 */ /* 0x000fea0003800000 */
[----:B------:R-:W-:-:S13]  /*24c0*/  ELECT P0, URZ, PT ;  /* 0x0000000000ff782f */ /* 0x000fda0003800000 */
[----:B------:R-:W-:Y:S05]  /*24d0*/  @!P0 BRA `(.L_x_35) ;  /* 0x0000000000848947 */ /* 0x000fea0003800000 */
[----:B------:R-:W-:Y:S01]  /*24e0*/  UMOV UR4, 0x10 ;  /* 0x0000001000047882 */ /* 0x000fe20000000000 */
[----:B----4-:R-:W-:-:S04]  /*24f0*/  IMAD.MOV.U32 R2, RZ, RZ, 0xffff ;  /* 0x0000ffffff027424 */ /* 0x010fc800078e00ff */
[----:B------:R-:W-:Y:S04]  /*2500*/  DEPBAR.LE SB1, 0x36 ;  /* 0x00009d800000791a */ /* 0x000fe80000000000 */
[----:B------:R-:W1:Y:S02]  /*2510*/  UTCATOMSWS.FIND_AND_SET.ALIGN UP0, UR4, UR4 ;  /* 0x00000004000475e3 */ /* 0x000e640008000800 */
[----:B-1----:R-:W-:Y:S01]  /*2520*/  PLOP3.LUT P0, PT, PT, PT, UP0, 0x80, 0x8 ;  /* 0x000000000008781c */ /* 0x002fe20003f0f008 */
[----:B------:R-:W-:-:S03]  /*2530*/  IMAD.U32 R5, RZ, RZ, UR4 ;  /* 0x00000004ff057e24 */ /* 0x000fc6000f8e00ff */
[----:B------:R-:W-:-:S04]  /*2540*/  SEL R0, RZ, 0xffffffff, !P0 ;  /* 0xffffffffff007807 */ /* 0x000fc80004000000 */
[----:B------:R-:W-:Y:S01]  /*2550*/  ISETP.NE.AND P0, PT, R0, RZ, PT ;  /* 0x000000ff0000720c */ /* 0x000fe20003f05270 */
[----:B------:R-:W-:-:S12]  /*2560*/  IMAD.MOV.U32 R0, RZ, RZ, 0x1 ;  /* 0x00000001ff007424 */ /* 0x000fd800078e00ff */
[----:B------:R-:W-:Y:S05]  /*2570*/  @P0 BRA `(.L_x_36) ;  /* 0x0000000000240947 */ /* 0x000fea0003800000 */
.L_x_37:
[----:B------:R-:W-:Y:S05]  /*2580*/  NANOSLEEP 0x64 ;  /* 0x000000640000795d */ /* 0x000fea0003800000 */
[----:B------:R-:W-:-:S05]  /*2590*/  UMOV UR4, 0x10 ;  /* 0x0000001000047882 */ /* 0x000fca0000000000 */
[----:B------:R-:W-:Y:S04]  /*25a0*/  DEPBAR.LE SB1, 0x36 ;  /* 0x00009d800000791a */ /* 0x000fe80000000000 */
[----:B------:R-:W1:Y:S02]  /*25b0*/  UTCATOMSWS.FIND_AND_SET.ALIGN UP0, UR4, UR4 ;  /* 0x00000004000475e3 */ /* 0x000e640008000800 */
[----:B-1----:R-:W-:Y:S01]  /*25c0*/  PLOP3.LUT P0, PT, PT, PT, UP0, 0x80, 0x8 ;  /* 0x000000000008781c */ /* 0x002fe20003f0f008 */
[----:B------:R-:W-:-:S03]  /*25d0*/  IMAD.U32 R5, RZ, RZ, UR4 ;  /* 0x00000004ff057e24 */ /* 0x000fc6000f8e00ff */
[----:B------:R-:W-:-:S04]  /*25e0*/  SEL R3, RZ, 0xffffffff, !P0 ;  /* 0xffffffffff037807 */ /* 0x000fc80004000000 */
[----:B------:R-:W-:-:S13]  /*25f0*/  ISETP.NE.AND P0, PT, R3, RZ, PT ;  /* 0x000000ff0300720c */ /* 0x000fda0003f05270 */
[----:B------:R-:W-:Y:S05]  /*2600*/  @!P0 BRA `(.L_x_37) ;  /* 0xfffffffc00dc8947 */ /* 0x000fea000383ffff */
.L_x_36:
[C---:B------:R-:W-:Y:S01]  /*2610*/  VIADD R3, R5.reuse, 0x10 ;  /* 0x0000001005037836 */ /* 0x040fe20000000000 */
[----:B------:R-:W-:Y:S01]  /*2620*/  UMOV UR4, 0x50 ;  /* 0x0000005000047882 */ /* 0x000fe20000000000 */
[----:B------:R-:W-:Y:S01]  /*2630*/  SHF.L.U32 R2, R2, R5, RZ ;  /* 0x0000000502027219 */ /* 0x000fe200000006ff */
[----:B------:R-:W-:Y:S01]  /*2640*/  ULEA UR4, UR6, UR4, 0x18 ;  /* 0x0000000406047291 */ /* 0x000fe2000f8ec0ff */
[----:B------:R-:W-:Y:S01]  /*2650*/  IMAD.SHL.U32 R5, R5, 0x20, RZ ;  /* 0x0000002005057824 */ /* 0x000fe200078e00ff */
[----:B------:R-:W-:-:S04]  /*2660*/  SHF.L.U32 R3, R0, R3, RZ ;  /* 0x0000000300037219 */ /* 0x000fc800000006ff */
[----:B------:R-:W-:-:S05]  /*2670*/  LOP3.LUT R2, R3, R2, RZ, 0xfc, !PT ;  /* 0x0000000203027212 */ /* 0x000fca00078efcff */
[----:B------:R1:W-:Y:S04]  /*2680*/  ATOMS.OR RZ, [UR4], R2 ;  /* 0x00000002ffff798c */ /* 0x0003e8000b000004 */
[----:B------:R1:W-:Y:S01]  /*2690*/  STS [UR5+0x78], R5 ;  /* 0x00007805ff007988 */ /* 0x0003e20008000805 */
[----:B------:R-:W-:Y:S05]  /*26a0*/  BRA `(.L_x_35) ;  /* 0x0000000000107947 */ /* 0x000fea0003800000 */
.L_x_34:
[----:B------:R-:W-:Y:S02]  /*26b0*/  MOV R0, 0xffffffff ;  /* 0xffffffff00007802 */ /* 0x000fe40000000f00 */
[----:B----4-:R-:W-:-:S03]  /*26c0*/  MOV R2, 0x26f0 ;  /* 0x000026f000027802 */ /* 0x010fc60000000f00 */
[----:B------:R1:W-:Y:S04]  /*26d0*/  STS [UR5+0x78], R0 ;  /* 0x00007800ff007988 */ /* 0x0003e80008000805 */
[----:B-12---:R-:W-:Y:S05]  /*26e0*/  CALL.REL.NOINC `($__internal_1_$__cuda_sm10x_tcgen05_guardrail_trap_phase_invalid_during_alloc) ;  /* 0x0000002c00587944 */ /* 0x006fea0003c00000 */
.L_x_35:
[----:B------:R-:W-:Y:S05]  /*26f0*/  WARPSYNC.ALL ;  /* 0x0000000000007948 */ /* 0x000fea0003800000 */
[----:B------:R-:W-:Y:S01]  /*2700*/  NOP ;  /* 0x0000000000007918 */ /* 0x000fe20000000000 */
.L_x_33:
[----:B------:R-:W5:Y:S08]  /*2710*/  S2UR UR4, SR_CgaCtaId ;  /* 0x00000000000479c3 */ /* 0x000f700000008800 */
[----:B------:R-:W-:Y:S06]  /*2720*/  BAR.SYNC.DEFER_BLOCKING 0x3, 0xa0 ;  /* 0x00c2800000007b1d */ /* 0x000fec0000010000 */
[----:B------:R-:W-:-:S02]  /*2730*/  UMOV UR5, 0x400 ;  /* 0x0000040000057882 */ /* 0x000fc40000000000 */
[----:B-----5:R-:W-:-:S06]  /*2740*/  ULEA UR4, UR4, UR5, 0x18 ;  /* 0x0000000504047291 */ /* 0x020fcc000f8ec0ff */
[----:B---3--:R-:W-:-:S05]  /*2750*/  MOV R3, UR4 ;  /* 0x0000000400037c02 */ /* 0x008fca0008000f00 */
[----:B------:R3:W1:Y:S01]  /*2760*/  LDS R81, [R3+0x78] ;  /* 0x0000780003517984 */ /* 0x0006620000000800 */
[----:B------:R-:W5:Y:S02]  /*2770*/  SYNCS.PHASECHK.TRANS64.TRYWAIT P0, [R3+URZ+0x50], RZ ;  /* 0x000050ff030075a7 */ /* 0x000f6400080011ff */
[----:B-1-3-5:R-:W-:Y:S05]  /*2780*/  @!P0 BRA `(.L_x_38) ;  /* 0x0000002800e08947 */ /* 0x02afea0003800000 */
.L_x_77:
[----:B------:R-:W3:Y:S01]  /*2790*/  LDS.128 R60, [R3+0x37c10] ;  /* 0x037c1000033c7984 */ /* 0x000ee20000000c00 */
[----:B------:R-:W-:Y:S01]  /*27a0*/  HFMA2 R0, -RZ, RZ, 0, 5.9604644775390625e-08 ;  /* 0x00000001ff007431 */ /* 0x000fe200000001ff */
[----:B------:R5:W-:Y:S06]  /*27b0*/  MEMBAR.ALL.CTA ;  /* 0x0000000000007992 */ /* 0x000bec0000008000 */
[----:B-----5:R-:W5:Y:S02]  /*27c0*/  FENCE.VIEW.ASYNC.S ;  /* 0x00000000000073c6 */ /* 0x020f640000000000 */
[----:B-----5:R1:W-:Y:S01]  /*27d0*/  SYNCS.ARRIVE.TRANS64.ART0 RZ, [R3+URZ+0x60], R0 ;  /* 0x0000600003ff79a7 */ /* 0x0203e200085000ff */
[----:B---3--:R-:W-:-:S13]  /*27e0*/  ISETP.NE.AND P0, PT, R63, 0x1, PT ;  /* 0x000000013f00780c */ /* 0x008fda0003f05270 */
[----:B-1----:R-:W-:Y:S05]  /*27f0*/  @P0 BRA `(.L_x_39) ;  /* 0x0000002000a80947 */ /* 0x002fea0003800000 */
[----:B------:R-:W-:Y:S01]  /*2800*/  IMAD.SHL.U32 R5, R66, 0x80, RZ ;  /* 0x0000008042057824 */ /* 0x000fe200078e00ff */
[----:B------:R-:W-:Y:S01]  /*2810*/  SHF.R.U32.HI R72, RZ, 0x5, R66 ;  /* 0x00000005ff487819 */ /* 0x000fe20000011642 */
[----:B------:R-:W1:Y:S01]  /*2820*/  S2UR UR8, SR_CgaCtaId ;  /* 0x00000000000879c3 */ /* 0x000e620000008800 */
[----:B------:R-:W3:Y:S01]  /*2830*/  S2R R64, SR_LANEID ;  /* 0x0000000000407919 */ /* 0x000ee20000000000 */
[----:B------:R-:W-:Y:S01]  /*2840*/  IMAD R80, R82, 0x4, R3 ;  /* 0x0000000452507824 */ /* 0x000fe200078e0203 */
[----:B------:R-:W-:Y:S01]  /*2850*/  LOP3.LUT R5, R5, 0xf80, RZ, 0xc0, !PT ;  /* 0x00000f8005057812 */ /* 0x000fe200078ec0ff */
[----:B------:R-:W-:Y:S01]  /*2860*/  IMAD.MOV.U32 R70, RZ, RZ, 0x1 ;  /* 0x00000001ff467424 */ /* 0x000fe200078e00ff */
[----:B------:R-:W-:Y:S01]  /*2870*/  UMOV UR9, 0x400 ;  /* 0x0000040000097882 */ /* 0x000fe20000000000 */
[----:B------:R-:W-:Y:S01]  /*2880*/  IMAD.MOV.U32 R68, RZ, RZ, RZ ;  /* 0x000000ffff447224 */ /* 0x000fe200078e00ff */
[----:B------:R-:W4:Y:S01]  /*2890*/  LDCU.64 UR10, c[0x0][0x348] ;  /* 0x00006900ff0a77ac */ /* 0x000f220008000a00 */
[----:B------:R-:W-:-:S02]  /*28a0*/  IMAD R4, R72, 0x1000, R5 ;  /* 0x0000100048047824 */ /* 0x000fc400078e0205 */
[----:B------:R-:W-:Y:S02]  /*28b0*/  IMAD.MOV.U32 R67, RZ, RZ, RZ ;  /* 0x000000ffff437224 */ /* 0x000fe400078e00ff */
[----:B------:R-:W-:-:S04]  /*28c0*/  IMAD.IADD R4, R3, 0x1, R4 ;  /* 0x0000000103047824 */ /* 0x000fc800078e0204 */
[C---:B----4-:R-:W-:Y:S02]  /*28d0*/  VIADD R2, R4.reuse, 0x430 ;  /* 0x0000043004027836 */ /* 0x050fe40000000000 */
[C---:B------:R-:W-:Y:S02]  /*28e0*/  VIADD R7, R4.reuse, 0x420 ;  /* 0x0000042004077836 */ /* 0x040fe40000000000 */
[C---:B------:R-:W-:Y:S01]  /*28f0*/  VIADD R6, R4.reuse, 0x410 ;  /* 0x0000041004067836 */ /* 0x040fe20000000000 */
[----:B------:R-:W-:Y:S01]  /*2900*/  SHF.R.U32.HI R79, RZ, 0x3, R2 ;  /* 0x00000003ff4f7819 */ /* 0x000fe20000011602 */
[----:B------:R-:W-:Y:S01]  /*2910*/  VIADD R5, R4, 0x400 ;  /* 0x0000040004057836 */ /* 0x000fe20000000000 */
[----:B------:R-:W-:Y:S01]  /*2920*/  SHF.R.U32.HI R78, RZ, 0x3, R7 ;  /* 0x00000003ff4e7819 */ /* 0x000fe20000011607 */
[----:B-1----:R-:W-:Y:S01]  /*2930*/  ULEA UR7, UR8, UR9, 0x18 ;  /* 0x0000000908077291 */ /* 0x002fe2000f8ec0ff */
[----:B------:R-:W-:Y:S01]  /*2940*/  LOP3.LUT R79, R2, 0x70, R79, 0x78, !PT ;  /* 0x00000070024f7812 */ /* 0x000fe200078e784f */
[----:B------:R-:W-:Y:S01]  /*2950*/  VIADD R2, R4, 0x470 ;  /* 0x0000047004027836 */ /* 0x000fe20000000000 */
[----:B------:R-:W-:-:S02]  /*2960*/  LOP3.LUT R78, R7, 0x70, R78, 0x78, !PT ;  /* 0x00000070074e7812 */ /* 0x000fc400078e784e */
[----:B------:R-:W-:Y:S02]  /*2970*/  LOP3.LUT R7, R66, 0x1f, RZ, 0xc0, !PT ;  /* 0x0000001f42077812 */ /* 0x000fe400078ec0ff */
[----:B------:R-:W-:Y:S02]  /*2980*/  SHF.R.U32.HI R75, RZ, 0x3, R2 ;  /* 0x00000003ff4b7819 */ /* 0x000fe40000011602 */
[----:B------:R-:W-:Y:S02]  /*2990*/  SHF.R.U32.HI R77, RZ, 0x3, R6 ;  /* 0x00000003ff4d7819 */ /* 0x000fe40000011606 */
[----:B------:R-:W-:Y:S01]  /*29a0*/  LOP3.LUT R75, R2, 0x70, R75, 0x78, !PT ;  /* 0x00000070024b7812 */ /* 0x000fe200078e784b */
[C---:B------:R-:W-:Y:S01]  /*29b0*/  IMAD R2, R72.reuse, 0x20, R7 ;  /* 0x0000002048027824 */ /* 0x040fe200078e0207 */
[----:B------:R-:W-:Y:S01]  /*29c0*/  SHF.R.U32.HI R76, RZ, 0x3, R5 ;  /* 0x00000003ff4c7819 */ /* 0x000fe20000011605 */
[----:B------:R-:W-:Y:S01]  /*29d0*/  IMAD R72, R72, 0x200000, R81 ;  /* 0x0020000048487824 */ /* 0x000fe200078e0251 */
[----:B------:R-:W-:Y:S01]  /*29e0*/  LOP3.LUT R77, R6, 0x70, R77, 0x78, !PT ;  /* 0x00000070064d7812 */ /* 0x000fe200078e784d */
[----:B------:R-:W-:Y:S01]  /*29f0*/  IMAD.SHL.U32 R2, R2, 0x20, RZ ;  /* 0x0000002002027824 */ /* 0x000fe200078e00ff */
[----:B------:R-:W-:Y:S01]  /*2a00*/  LOP3.LUT R76, R5, 0x70, R76, 0x78, !PT ;  /* 0x00000070054c7812 */ /* 0x000fe200078e784c */
[----:B------:R-:W-:-:S02]  /*2a10*/  VIADD R5, R4, 0x460 ;  /* 0x0000046004057836 */ /* 0x000fc40000000000 */
[----:B------:R-:W-:Y:S01]  /*2a20*/  VIADD R6, R4, 0x450 ;  /* 0x0000045004067836 */ /* 0x000fe20000000000 */
[----:B------:R-:W-:Y:S01]  /*2a30*/  LOP3.LUT R2, R2, 0xffff, RZ, 0xc0, !PT ;  /* 0x0000ffff02027812 */ /* 0x000fe200078ec0ff */
[----:B------:R-:W-:Y:S01]  /*2a40*/  VIADD R4, R4, 0x440 ;  /* 0x0000044004047836 */ /* 0x000fe20000000000 */
[----:B------:R-:W-:Y:S02]  /*2a50*/  SHF.R.U32.HI R74, RZ, 0x3, R5 ;  /* 0x00000003ff4a7819 */ /* 0x000fe40000011605 */
[----:B------:R-:W-:Y:S02]  /*2a60*/  SHF.R.U32.HI R2, RZ, 0x1, R2 ;  /* 0x00000001ff027819 */ /* 0x000fe40000011602 */
[----:B------:R-:W-:Y:S02]  /*2a70*/  SHF.R.U32.HI R73, RZ, 0x3, R6 ;  /* 0x00000003ff497819 */ /* 0x000fe40000011606 */
[----:B------:R-:W-:Y:S02]  /*2a80*/  LOP3.LUT R2, R2, 0xffff, RZ, 0xc0, !PT ;  /* 0x0000ffff02027812 */ /* 0x000fe400078ec0ff */
[----:B------:R-:W-:-:S02]  /*2a90*/  SHF.R.U32.HI R71, RZ, 0x3, R4 ;  /* 0x00000003ff477819 */ /* 0x000fc40000011604 */
[----:B------:R-:W-:Y:S01]  /*2aa0*/  LOP3.LUT R74, R5, 0x70, R74, 0x78, !PT ;  /* 0x00000070054a7812 */ /* 0x000fe200078e784a */
[----:B------:R-:W-:Y:S01]  /*2ab0*/  IMAD.IADD R69, R3, 0x1, R2 ;  /* 0x0000000103457824 */ /* 0x000fe200078e0202 */
[----:B------:R-:W-:Y:S02]  /*2ac0*/  LOP3.LUT R73, R6, 0x70, R73, 0x78, !PT ;  /* 0x0000007006497812 */ /* 0x000fe400078e7849 */
[----:B---3--:R-:W-:-:S07]  /*2ad0*/  LOP3.LUT R71, R4, 0x70, R71, 0x78, !PT ;  /* 0x0000007004477812 */ /* 0x008fce00078e7847 */
.L_x_52:
[----:B--23--:R-:W1:Y:S01]  /*2ae0*/  LDC.64 R8, c[0x0][0x750] ;  /* 0x0001d400ff087b82 */ /* 0x00ce620000000a00 */
[----:B------:R-:W-:-:S04]  /*2af0*/  SHF.L.U32 R63, R60, 0x7, RZ ;  /* 0x000000073c3f7819 */ /* 0x000fc800000006ff */
[----:B------:R-:W-:-:S03]  /*2b00*/  IADD3 R7, PT, PT, R63, R66, RZ ;  /* 0x000000423f077210 */ /* 0x000fc60007ffe0ff */
[----:B------:R-:W2:Y:S01]  /*2b10*/  LDC.64 R4, c[0x0][0x758] ;  /* 0x0001d600ff047b82 */ /* 0x000ea20000000a00 */
[----:B-1----:R-:W-:-:S05]  /*2b20*/  IMAD.WIDE R8, R62, 0x4, R8 ;  /* 0x000000043e087825 */ /* 0x002fca00078e0208 */
[----:B------:R1:W5:Y:S01]  /*2b30*/  LDG.E R83, desc[UR14][R8.64] ;  /* 0x0000000e08537981 */ /* 0x000362000c1e1900 */
[----:B--2---:R-:W-:Y:S01]  /*2b40*/  IMAD.WIDE R6, R7, 0x4, R4 ;  /* 0x0000000407067825 */ /* 0x004fe200078e0204 */
[----:B------:R-:W-:-:S04]  /*2b50*/  SHF.L.U32 R4, R67, 0x1f, RZ ;  /* 0x0000001f43047819 */ /* 0x000fc800000006ff */
[----:B------:R1:W5:Y:S01]  /*2b60*/  LDG.E R60, desc[UR14][R6.64] ;  /* 0x0000000e063c7981 */ /* 0x000362000c1e1900 */
[----:B------:R-:W2:Y:S01]  /*2b70*/  SYNCS.PHASECHK.TRANS64.TRYWAIT P0, [R3+URZ+0x40], R4 ;  /* 0x00004004030075a7 */ /* 0x000ea200080011ff */
[----:B------:R-:W-:Y:S02]  /*2b80*/  ISETP.NE.AND P3, PT, R67, RZ, PT ;  /* 0x000000ff4300720c */ /* 0x000fe40003f65270 */
[----:B------:R-:W-:Y:S01]  /*2b90*/  MOV R65, R62 ;  /* 0x0000003e00417202 */ /* 0x000fe20000000f00 */
[----:B-12---:R-:W-:Y:S10]  /*2ba0*/  @!P0 BRA `(.L_x_40) ;  /* 0x0000002400ec8947 */ /* 0x006ff40003800000 */
.L_x_79:
[----:B------:R-:W-:Y:S01]  /*2bb0*/  HFMA2 R85, -RZ, RZ, 0, 0 ;  /* 0x00000000ff557431 */ /* 0x000fe200000001ff */
[----:B------:R-:W-:Y:S01]  /*2bc0*/  SHF.R.S32.HI R2, RZ, 0x1f, R62 ;  /* 0x0000001fff027819 */ /* 0x000fe2000001143e */
[----:B------:R-:W-:Y:S01]  /*2bd0*/  IMAD R84, R67, 0xd0, R72 ;  /* 0x000000d043547824 */ /* 0x000fe200078e0248 */
[----:B------:R-:W-:Y:S01]  /*2be0*/  CS2R R86, SRZ ;  /* 0x0000000000567805 */ /* 0x000fe2000001ff00 */
[----:B------:R-:W-:-:S07]  /*2bf0*/  IMAD.MOV.U32 R88, RZ, RZ, RZ ;  /* 0x000000ffff587224 */ /* 0x000fce00078e00ff */
.L_x_47:
[----:B-1----:R-:W-:Y:S01]  /*2c00*/  IADD3 R5, PT, PT, R87, 0x3, RZ ;  /* 0x0000000357057810 */ /* 0x002fe20007ffe0ff */
[----:B------:R-:W-:Y:S05]  /*2c10*/  WARPSYNC.ALL ;  /* 0x0000000000007948 */ /* 0x000fea0003800000 */
[----:B------:R-:W-:Y:S01]  /*2c20*/  NOP ;  /* 0x0000000000007918 */ /* 0x000fe20000000000 */
[----:B------:R-:W-:Y:S01]  /*2c30*/  SEL R62, R5, R86, !P3 ;  /* 0x00000056053e7207 */ /* 0x000fe20005800000 */
[----:B------:R-:W-:Y:S01]  /*2c40*/  BSSY.RECONVERGENT B0, `(.L_x_41) ;  /* 0x000005a000007945 */ /* 0x000fe20003800200 */
[----:B------:R-:W-:Y:S02]  /*2c50*/  ISETP.NE.AND P0, PT, R85, RZ, PT ;  /* 0x000000ff5500720c */ /* 0x000fe40003f05270 */
[----:B------:R-:W-:-:S04]  /*2c60*/  SHF.L.U32 R89, R62, 0x6, RZ ;  /* 0x000000063e597819 */ /* 0x000fc800000006ff */
[----:B------:R-:W-:-:S04]  /*2c70*/  IADD3 R4, PT, PT, R84, R89, RZ ;  /* 0x0000005954047210 */ /* 0x000fc80007ffe0ff */
[----:B------:R-:W-:-:S13]  /*2c80*/  R2UR UR4, R4 ;  /* 0x00000000040472ca */ /* 0x000fda00000e0000 */
[----:B------:R-:W1:Y:S01]  /*2c90*/  LDTM.x32 R28, tmem[UR4+0x20] ;  /* 0x00002004001c79ee */ /* 0x000e6200082c0000 */
[----:B------:R-:W-:Y:S01]  /*2ca0*/  R2UR UR4, R4 ;  /* 0x00000000040472ca */ /* 0x000fe200000e0000 */
[C---:B-1---5:R-:W-:Y:S01]  /*2cb0*/  FMUL R90, R83.reuse, R28 ;  /* 0x0000001c535a7220 */ /* 0x062fe20000400000 */
[C---:B------:R-:W-:Y:S01]  /*2cc0*/  FMUL R91, R83.reuse, R29 ;  /* 0x0000001d535b7220 */ /* 0x040fe20000400000 */
[C---:B------:R-:W-:Y:S01]  /*2cd0*/  FMUL R92, R83.reuse, R30 ;  /* 0x0000001e535c7220 */ /* 0x040fe20000400000 */
[C---:B------:R-:W-:Y:S01]  /*2ce0*/  FMUL R93, R83.reuse, R31 ;  /* 0x0000001f535d7220 */ /* 0x040fe20000400000 */
[C---:B------:R-:W-:Y:S01]  /*2cf0*/  FMUL R94, R83.reuse, R32 ;  /* 0x00000020535e7220 */ /* 0x040fe20000400000 */
[C---:B------:R-:W-:Y:S01]  /*2d00*/  FMUL R95, R83.reuse, R33 ;  /* 0x00000021535f7220 */ /* 0x040fe20000400000 */
[C---:B------:R-:W-:Y:S01]  /*2d10*/  FMUL R96, R83.reuse, R34 ;  /* 0x0000002253607220 */ /* 0x040fe20000400000 */
[C---:B------:R-:W-:Y:S01]  /*2d20*/  FMUL R97, R83.reuse, R35 ;  /* 0x0000002353617220 */ /* 0x040fe20000400000 */
[----:B------:R-:W-:-:S04]  /*2d30*/  FMUL R36, R83, R36 ;  /* 0x0000002453247220 */ /* 0x000fc80000400000 */
[----:B------:R-:W1:Y:S01]  /*2d40*/  LDTM.x32 R4, tmem[UR4] ;  /* 0x00000004000479ee */ /* 0x000e6200082c0000 */
[C---:B------:R-:W-:Y:S01]  /*2d50*/  FMUL R37, R83.reuse, R37 ;  /* 0x0000002553257220 */ /* 0x040fe20000400000 */
        /* <DEDUP_REMOVED lines=22> */
[C---:B-1----:R-:W-:Y:S01]  /*2ec0*/  FMUL R102, R83.reuse, R8 ;  /* 0x0000000853667220 */ /* 0x042fe20000400000 */
        /* <DEDUP_REMOVED lines=30> */
[----:B------:R-:W-:Y:S01]  /*30b0*/  FMUL R35, R83, R35 ;  /* 0x0000002353237220 */ /* 0x000fe20000400000 */
[----:B------:R-:W-:-:S02]  /*30c0*/  F2FP.BF16.F32.PACK_AB R8, R91, R90 ;  /* 0x0000005a5b08723e */ /* 0x000fc400000010ff */
[----:B------:R-:W-:Y:S02]  /*30d0*/  F2FP.BF16.F32.PACK_AB R9, R93, R92 ;  /* 0x0000005c5d09723e */ /* 0x000fe400000010ff */
[----:B------:R-:W-:Y:S02]  /*30e0*/  F2FP.BF16.F32.PACK_AB R10, R95, R94 ;  /* 0x0000005e5f0a723e */ /* 0x000fe400000010ff */
[----:B------:R-:W-:Y:S02]  /*30f0*/  F2FP.BF16.F32.PACK_AB R11, R97, R96 ;  /* 0x00000060610b723e */ /* 0x000fe400000010ff */
[----:B------:R-:W-:Y:S02]  /*3100*/  F2FP.BF16.F32.PACK_AB R12, R37, R36 ;  /* 0x00000024250c723e */ /* 0x000fe400000010ff */
[----:B------:R-:W-:Y:S02]  /*3110*/  F2FP.BF16.F32.PACK_AB R13, R39, R38 ;  /* 0x00000026270d723e */ /* 0x000fe400000010ff */
[----:B------:R-:W-:-:S02]  /*3120*/  F2FP.BF16.F32.PACK_AB R14, R41, R40 ;  /* 0x00000028290e723e */ /* 0x000fc400000010ff */
[----:B------:R-:W-:Y:S02]  /*3130*/  F2FP.BF16.F32.PACK_AB R15, R43, R42 ;  /* 0x0000002a2b0f723e */ /* 0x000fe400000010ff */
[----:B------:R-:W-:Y:S02]  /*3140*/  F2FP.BF16.F32.PACK_AB R16, R45, R44 ;  /* 0x0000002c2d10723e */ /* 0x000fe400000010ff */
[----:B------:R-:W-:Y:S02]  /*3150*/  F2FP.BF16.F32.PACK_AB R17, R47, R46 ;  /* 0x0000002e2f11723e */ /* 0x000fe400000010ff */
[----:B------:R-:W-:Y:S02]  /*3160*/  F2FP.BF16.F32.PACK_AB R18, R49, R48 ;  /* 0x000000303112723e */ /* 0x000fe400000010ff */
[----:B------:R-:W-:Y:S01]  /*3170*/  F2FP.BF16.F32.PACK_AB R19, R51, R50 ;  /* 0x000000323313723e */ /* 0x000fe200000010ff */
[----:B------:R-:W-:Y:S06]  /*3180*/  @P0 BRA `(.L_x_42) ;  /* 0x0000000000140947 */ /* 0x000fec0003800000 */
[----:B------:R-:W-:Y:S01]  /*3190*/  ELECT P0, URZ, PT ;  /* 0x0000000000ff782f */ /* 0x000fe20003800000 */
[----:B------:R-:W-:Y:S01]  /*31a0*/  NOP ;  /* 0x0000000000007918 */ /* 0x000fe20000000000 */
[----:B------:R-:W-:-:S11]  /*31b0*/  LOP3.LUT R67, R67, 0x1, RZ, 0x3c, !PT ;  /* 0x0000000143437812 */ /* 0x000fd600078e3cff */
[----:B------:R-:W-:-:S04]  /*31c0*/  @P0 IMAD.MOV.U32 R4, RZ, RZ, 0x1 ;  /* 0x00000001ff040424 */ /* 0x000fc800078e00ff */
[----:B------:R1:W-:Y:S03]  /*31d0*/  @P0 SYNCS.ARRIVE.TRANS64.ART0 RZ, [R3+URZ+0x48], R4 ;  /* 0x0000480403ff09a7 */ /* 0x0003e600085000ff */
.L_x_42:
[----:B------:R-:W-:Y:S05]  /*31e0*/  BSYNC.RECONVERGENT B0 ;  /* 0x0000000000007941 */ /* 0x000fea0003800200 */
.L_x_41:
[----:B------:R-:W-:Y:S01]  /*31f0*/  F2FP.BF16.F32.PACK_AB R20, R53, R52 ;  /* 0x000000343514723e */ /* 0x000fe200000010ff */
[----:B------:R2:W-:Y:S01]  /*3200*/  STS.128 [R71], R8 ;  /* 0x0000000847007388 */ /* 0x0005e20000000c00 */
[----:B------:R-:W-:Y:S02]  /*3210*/  F2FP.BF16.F32.PACK_AB R21, R55, R54 ;  /* 0x000000363715723e */ /* 0x000fe400000010ff */
[----:B------:R-:W-:Y:S01]  /*3220*/  F2FP.BF16.F32.PACK_AB R22, R57, R56 ;  /* 0x000000383916723e */ /* 0x000fe200000010ff */
[----:B------:R3:W-:Y:S01]  /*3230*/  STS.128 [R73], R12 ;  /* 0x0000000c49007388 */ /* 0x0007e20000000c00 */
[----:B------:R-:W-:Y:S02]  /*3240*/  F2FP.BF16.F32.PACK_AB R23, R59, R58 ;  /* 0x0000003a3b17723e */ /* 0x000fe400000010ff */
[----:B-1----:R-:W-:Y:S01]  /*3250*/  F2FP.BF16.F32.PACK_AB R4, R99, R98 ;  /* 0x000000626304723e */ /* 0x002fe200000010ff */
[----:B------:R1:W-:Y:S01]  /*3260*/  STS.128 [R74], R16 ;  /* 0x000000104a007388 */ /* 0x0003e20000000c00 */
[----:B------:R-:W-:-:S02]  /*3270*/  F2FP.BF16.F32.PACK_AB R5, R101, R100 ;  /* 0x000000646505723e */ /* 0x000fc400000010ff */
[----:B------:R-:W-:Y:S01]  /*3280*/  F2FP.BF16.F32.PACK_AB R6, R103, R102 ;  /* 0x000000666706723e */ /* 0x000fe200000010ff */
[----:B------:R4:W-:Y:S01]  /*3290*/  STS.128 [R75], R20 ;  /* 0x000000144b007388 */ /* 0x0009e20000000c00 */
[----:B------:R-:W-:Y:S02]  /*32a0*/  F2FP.BF16.F32.PACK_AB R7, R105, R104 ;  /* 0x000000686907723e */ /* 0x000fe400000010ff */
[C---:B------:R-:W-:Y:S01]  /*32b0*/  ISETP.GE.U32.AND P2, PT, R85.reuse, 0x6, PT ;  /* 0x000000065500780c */ /* 0x040fe20003f46070 */
[----:B------:R-:W-:Y:S02]  /*32c0*/  VIADD R85, R85, 0x2 ;  /* 0x0000000255557836 */ /* 0x000fe40000000000 */
[----:B------:R4:W-:Y:S01]  /*32d0*/  STS.128 [R76], R4 ;  /* 0x000000044c007388 */ /* 0x0009e20000000c00 */
[----:B--2---:R-:W-:Y:S02]  /*32e0*/  F2FP.BF16.F32.PACK_AB R8, R107, R106 ;  /* 0x0000006a6b08723e */ /* 0x004fe400000010ff */
[----:B------:R-:W-:-:S02]  /*32f0*/  F2FP.BF16.F32.PACK_AB R9, R109, R108 ;  /* 0x0000006c6d09723e */ /* 0x000fc400000010ff */
[----:B------:R-:W-:Y:S02]  /*3300*/  F2FP.BF16.F32.PACK_AB R10, R111, R110 ;  /* 0x0000006e6f0a723e */ /* 0x000fe400000010ff */
[----:B------:R-:W-:Y:S02]  /*3310*/  F2FP.BF16.F32.PACK_AB R11, R113, R112 ;  /* 0x00000070710b723e */ /* 0x000fe400000010ff */
[----:B---3--:R-:W-:Y:S02]  /*3320*/  F2FP.BF16.F32.PACK_AB R12, R115, R114 ;  /* 0x00000072730c723e */ /* 0x008fe400000010ff */
[----:B------:R-:W-:Y:S01]  /*3330*/  F2FP.BF16.F32.PACK_AB R13, R117, R116 ;  /* 0x00000074750d723e */ /* 0x000fe200000010ff */
[----:B------:R4:W-:Y:S01]  /*3340*/  STS.128 [R77], R8 ;  /* 0x000000084d007388 */ /* 0x0009e20000000c00 */
[----:B------:R-:W-:Y:S02]  /*3350*/  F2FP.BF16.F32.PACK_AB R14, R25, R24 ;  /* 0x00000018190e723e */ /* 0x000fe400000010ff */
[----:B------:R-:W-:-:S02]  /*3360*/  F2FP.BF16.F32.PACK_AB R15, R27, R26 ;  /* 0x0000001a1b0f723e */ /* 0x000fc400000010ff */
[----:B-1----:R-:W-:Y:S02]  /*3370*/  F2FP.BF16.F32.PACK_AB R16, R29, R28 ;  /* 0x0000001c1d10723e */ /* 0x002fe400000010ff */
[----:B------:R-:W-:Y:S01]  /*3380*/  F2FP.BF16.F32.PACK_AB R17, R31, R30 ;  /* 0x0000001e1f11723e */ /* 0x000fe200000010ff */
[----:B------:R4:W-:Y:S01]  /*3390*/  STS.128 [R78], R12 ;  /* 0x0000000c4e007388 */ /* 0x0009e20000000c00 */
[----:B------:R-:W-:Y:S02]  /*33a0*/  F2FP.BF16.F32.PACK_AB R18, R33, R32 ;  /* 0x000000202112723e */ /* 0x000fe400000010ff */
[----:B------:R-:W-:-:S05]  /*33b0*/  F2FP.BF16.F32.PACK_AB R19, R35, R34 ;  /* 0x000000222313723e */ /* 0x000fca00000010ff */
[----:B------:R4:W-:Y:S01]  /*33c0*/  STS.128 [R79], R16 ;  /* 0x000000104f007388 */ /* 0x0009e20000000c00 */
[----:B------:R1:W-:Y:S06]  /*33d0*/  MEMBAR.ALL.CTA ;  /* 0x0000000000007992 */ /* 0x0003ec0000008000 */
[----:B-1----:R-:W1:Y:S02]  /*33e0*/  FENCE.VIEW.ASYNC.S ;  /* 0x00000000000073c6 */ /* 0x002e640000000000 */
[----:B-1----:R-:W-:Y:S06]  /*33f0*/  BAR.SYNC.DEFER_BLOCKING 0x2, 0x80 ;  /* 0x0082000000007b1d */ /* 0x002fec0000010000 */
[----:B------:R-:W-:Y:S05]  /*3400*/  BRA.U !UP4, `(.L_x_43) ;  /* 0x000000010c447547 */ /* 0x000fea000b800000 */
[----:B------:R-:W-:Y:S01]  /*3410*/  UIADD3 UR12, UP0, UPT, UR10, 0x240, URZ ;  /* 0x000002400a0c7890 */ /* 0x000fe2000ff1e0ff */
[----:B------:R-:W-:Y:S01]  /*3420*/  PLOP3.LUT P0, PT, PT, PT, PT, 0x80, 0x8 ;  /* 0x000000000008781c */ /* 0x000fe20003f0f070 */
[----:B------:R-:W-:Y:S01]  /*3430*/  IMAD R89, R61, 0x100, R89 ;  /* 0x000001003d597824 */ /* 0x000fe200078e0259 */
[----:B----4-:R-:W-:Y:S01]  /*3440*/  IADD3 R4, PT, PT, R3, 0x400, RZ ;  /* 0x0000040003047810 */ /* 0x010fe20007ffe0ff */
[----:B------:R-:W-:-:S12]  /*3450*/  UIADD3.X UR13, UPT, UPT, URZ, UR11, URZ, UP0, !UPT ;  /* 0x0000000bff0d7290 */ /* 0x000fd800087fe4ff */
.L_x_44:
[----:B------:R-:W-:Y:S02]  /*3460*/  PLOP3.LUT P1, PT, P1, P0, PT, 0xf2, 0x2f ;  /* 0x00000000002f781c */ /* 0x000fe40000f21e72 */
[----:B------:R-:W-:-:S08]  /*3470*/  @P0 R2UR P1, UR6, R63 ;  /* 0x000000003f0602ca */ /* 0x000fd00000020000 */
[----:B------:R-:W-:Y:S02]  /*3480*/  PLOP3.LUT P1, PT, P1, P0, PT, 0xf2, 0x2f ;  /* 0x00000000002f781c */ /* 0x000fe40000f21e72 */
[----:B------:R-:W-:-:S08]  /*3490*/  @P0 R2UR.OR P1, UR5, R89 ;  /* 0x00000000590502ca */ /* 0x000fd00000120000 */
[----:B------:R-:W-:Y:S02]  /*34a0*/  PLOP3.LUT P1, PT, P1, P0, PT, 0xf2, 0x2f ;  /* 0x00000000002f781c */ /* 0x000fe40000f21e72 */
[----:B------:R-:W-:-:S08]  /*34b0*/  @P0 R2UR.OR P1, UR4, R4 ;  /* 0x00000000040402ca */ /* 0x000fd00000120000 */
[----:B------:R-:W-:Y:S02]  /*34c0*/  @P0 PLOP3.LUT P0, PT, P1, PT, PT, 0x80, 0x8 ;  /* 0x000000000008081c */ /* 0x000fe40000f0f070 */
[----:B------:R-:W-:-:S03]  /*34d0*/  PLOP3.LUT P1, PT, PT, PT, PT, 0x80, 0x8 ;  /* 0x000000000008781c */ /* 0x000fc60003f2f070 */
[----:B------:R1:W-:Y:S08]  /*34e0*/  UTMASTG.2D [UR4], [UR12], desc[URZ] ;  /* 0x0000ff040c0073b5 */ /* 0x0003f00008009000 */
[----:B-1----:R-:W-:Y:S05]  /*34f0*/  @P0 BRA.U.ANY `(.L_x_44) ;  /* 0xfffffffd00d80947 */ /* 0x002fea000393ffff */
[----:B------:R0:W-:Y:S01]  /*3500*/  UTMACMDFLUSH ;  /* 0x00000000000079b7 */ /* 0x0001e20000000000 */
[----:B------:R-:W-:-:S04]  /*3510*/  DEPBAR.LE SB0, 0x0 ;  /* 0x000080000000791a */ /* 0x000fc80000000000 */
.L_x_43:
[----:B------:R-:W-:Y:S01]  /*3520*/  FMUL R128, R98, -1.4426950216293334961 ;  /* 0xbfb8aa3b62807820 */ /* 0x000fe20000400000 */
[----:B------:R-:W-:Y:S01]  /*3530*/  FMUL R127, R99, -1.4426950216293334961 ;  /* 0xbfb8aa3b637f7820 */ /* 0x000fe20000400000 */
[----:B------:R-:W-:Y:S01]  /*3540*/  FMUL R126, R100, -1.4426950216293334961 ;  /* 0xbfb8aa3b647e7820 */ /* 0x000fe20000400000 */
[----:B------:R-:W-:Y:S01]  /*3550*/  FMUL R125, R101, -1.4426950216293334961 ;  /* 0xbfb8aa3b657d7820 */ /* 0x000fe20000400000 */
[----:B------:R-:W-:Y:S01]  /*3560*/  FMUL R124, R102, -1.4426950216293334961 ;  /* 0xbfb8aa3b667c7820 */ /* 0x000fe20000400000 */
[----:B------:R-:W-:Y:S01]  /*3570*/  FMUL R123, R103, -1.4426950216293334961 ;  /* 0xbfb8aa3b677b7820 */ /* 0x000fe20000400000 */
[----:B------:R-:W1:Y:S01]  /*3580*/  MUFU.EX2 R128, R128 ;  /* 0x0000008000807308 */ /* 0x000e620000000800 */
[----:B------:R-:W-:Y:S01]  /*3590*/  FMUL R122, R104, -1.4426950216293334961 ;  /* 0xbfb8aa3b687a7820 */ /* 0x000fe20000400000 */
[----:B------:R-:W-:Y:S01]  /*35a0*/  FMUL R121, R105, -1.4426950216293334961 ;  /* 0xbfb8aa3b69797820 */ /* 0x000fe20000400000 */
[----:B------:R-:W-:Y:S01]  /*35b0*/  FMUL R120, R106, -1.4426950216293334961 ;  /* 0xbfb8aa3b6a787820 */ /* 0x000fe20000400000 */
[----:B------:R-:W-:Y:S01]  /*35c0*/  FMUL R119, R107, -1.4426950216293334961 ;  /* 0xbfb8aa3b6b777820 */ /* 0x000fe20000400000 */
[----:B----4-:R-:W-:Y:S01]  /*35d0*/  FMUL R22, R111, -1.4426950216293334961 ;  /* 0xbfb8aa3b6f167820 */ /* 0x010fe20000400000 */
[----:B------:R-:W-:Y:S01]  /*35e0*/  FMUL R21, R112, -1.4426950216293334961 ;  /* 0xbfb8aa3b70157820 */ /* 0x000fe20000400000 */
[----:B------:R-:W-:Y:S01]  /*35f0*/  FMUL R20, R113, -1.4426950216293334961 ;  /* 0xbfb8aa3b71147820 */ /* 0x000fe20000400000 */
[----:B------:R-:W2:Y:S01]  /*3600*/  MUFU.EX2 R127, R127 ;  /* 0x0000007f007f7308 */ /* 0x000ea20000000800 */
[----:B------:R-:W-:Y:S01]  /*3610*/  FMUL R8, R31, -1.4426950216293334961 ;  /* 0xbfb8aa3b1f087820 */ /* 0x000fe20000400000 */
[----:B------:R-:W-:Y:S01]  /*3620*/  FMUL R6, R33, -1.4426950216293334961 ;  /* 0xbfb8aa3b21067820 */ /* 0x000fe20000400000 */
[----:B------:R-:W-:Y:S01]  /*3630*/  FMUL R4, R35, -1.4426950216293334961 ;  /* 0xbfb8aa3b23047820 */ /* 0x000fe20000400000 */
[----:B------:R-:W-:Y:S01]  /*3640*/  FMUL R118, R108, -1.4426950216293334961 ;  /* 0xbfb8aa3b6c767820 */ /* 0x000fe20000400000 */
[----:B------:R-:W-:Y:S01]  /*3650*/  FMUL R23, R110, -1.4426950216293334961 ;  /* 0xbfb8aa3b6e177820 */ /* 0x000fe20000400000 */
[----:B------:R-:W-:Y:S01]  /*3660*/  FMUL R9, R30, -1.4426950216293334961 ;  /* 0xbfb8aa3b1e097820 */ /* 0x000fe20000400000 */
[----:B------:R-:W-:Y:S01]  /*3670*/  FMUL R89, R109, -1.4426950216293334961 ;  /* 0xbfb8aa3b6d597820 */ /* 0x000fe20000400000 */
[----:B------:R-:W3:Y:S01]  /*3680*/  MUFU.EX2 R126, R126 ;  /* 0x0000007e007e7308 */ /* 0x000ee20000000800 */
[----:B------:R-:W-:Y:S01]  /*3690*/  FMUL R7, R32, -1.4426950216293334961 ;  /* 0xbfb8aa3b20077820 */ /* 0x000fe20000400000 */
[----:B------:R-:W-:Y:S01]  /*36a0*/  FMUL R5, R34, -1.4426950216293334961 ;  /* 0xbfb8aa3b22057820 */ /* 0x000fe20000400000 */
[----:B------:R-:W-:Y:S01]  /*36b0*/  FMUL R14, R25, -1.4426950216293334961 ;  /* 0xbfb8aa3b190e7820 */ /* 0x000fe20000400000 */
[----:B------:R-:W-:Y:S01]  /*36c0*/  FMUL R16, R117, -1.4426950216293334961 ;  /* 0xbfb8aa3b75107820 */ /* 0x000fe20000400000 */
[----:B------:R-:W-:Y:S01]  /*36d0*/  FMUL R10, R29, -1.4426950216293334961 ;  /* 0xbfb8aa3b1d0a7820 */ /* 0x000fe20000400000 */
[----:B------:R-:W-:Y:S01]  /*36e0*/  FMUL R12, R27, -1.4426950216293334961 ;  /* 0xbfb8aa3b1b0c7820 */ /* 0x000fe20000400000 */
[----:B------:R-:W-:Y:S01]  /*36f0*/  FMUL R13, R26, -1.4426950216293334961 ;  /* 0xbfb8aa3b1a0d7820 */ /* 0x000fe20000400000 */
[----:B------:R-:W4:Y:S01]  /*3700*/  MUFU.EX2 R125, R125 ;  /* 0x0000007d007d7308 */ /* 0x000f220000000800 */
[----:B------:R-:W-:Y:S01]  /*3710*/  FMUL R15, R24, -1.4426950216293334961 ;  /* 0xbfb8aa3b180f7820 */ /* 0x000fe20000400000 */
[----:B-1----:R-:W-:Y:S01]  /*3720*/  FADD R129, R128, 1 ;  /* 0x3f80000080817421 */ /* 0x002fe20000000000 */
[----:B--2---:R-:W-:Y:S01]  /*3730*/  FADD R128, R127, 1 ;  /* 0x3f8000007f807421 */ /* 0x004fe20000000000 */
[----:B------:R-:W-:Y:S01]  /*3740*/  FMUL R17, R116, -1.4426950216293334961 ;  /* 0xbfb8aa3b74117820 */ /* 0x000fe20000400000 */
[----:B------:R-:W-:Y:S01]  /*3750*/  FMUL R11, R28, -1.4426950216293334961 ;  /* 0xbfb8aa3b1c0b7820 */ /* 0x000fe20000400000 */
[----:B------:R-:W-:Y:S01]  /*3760*/  FMUL R19, R114, -1.4426950216293334961 ;  /* 0xbfb8aa3b72137820 */ /* 0x000fe20000400000 */
[----:B------:R-:W-:Y:S01]  /*3770*/  FMUL R18, R115, -1.4426950216293334961 ;  /* 0xbfb8aa3b73127820 */ /* 0x000fe20000400000 */
[----:B------:R-:W1:Y:S01]  /*3780*/  MUFU.EX2 R124, R124 ;  /* 0x0000007c007c7308 */ /* 0x000e620000000800 */
[----:B---3--:R-:W-:Y:S01]  /*3790*/  FADD R127, R126, 1 ;  /* 0x3f8000007e7f7421 */ /* 0x008fe20000000000 */
[----:B------:R-:W-:Y:S06]  /*37a0*/  BAR.SYNC.DEFER_BLOCKING 0x2, 0x80 ;  /* 0x0082000000007b1d */ /* 0x000fec0000010000 */
[----:B------:R-:W2:Y:S01]  /*37b0*/  MUFU.EX2 R123, R123 ;  /* 0x0000007b007b7308 */ /* 0x000ea20000000800 */
[----:B----4-:R-:W-:-:S07]  /*37c0*/  FADD R126, R125, 1 ;  /* 0x3f8000007d7e7421 */ /* 0x010fce0000000000 */
[----:B------:R-:W3:Y:S01]  /*37d0*/  MUFU.EX2 R122, R122 ;  /* 0x0000007a007a7308 */ /* 0x000ee20000000800 */
[----:B-1----:R-:W-:-:S07]  /*37e0*/  FADD R125, R124, 1 ;  /* 0x3f8000007c7d7421 */ /* 0x002fce0000000000 */
[----:B------:R-:W1:Y:S01]  /*37f0*/  MUFU.EX2 R121, R121 ;  /* 0x0000007900797308 */ /* 0x000e620000000800 */
[----:B--2---:R-:W-:-:S07]  /*3800*/  FADD R124, R123, 1 ;  /* 0x3f8000007b7c7421 */ /* 0x004fce0000000000 */
[----:B------:R-:W2:Y:S01]  /*3810*/  MUFU.EX2 R120, R120 ;  /* 0x0000007800787308 */ /* 0x000ea20000000800 */
[----:B---3--:R-:W-:-:S07]  /*3820*/  FADD R123, R122, 1 ;  /* 0x3f8000007a7b7421 */ /* 0x008fce0000000000 */
        /* <DEDUP_REMOVED lines=46> */
[----:B------:R-:W2:Y:S01]  /*3b10*/  MUFU.RCP R118, R89 ;  /* 0x0000005900767308 */ /* 0x000ea20000001000 */
[----:B---3--:R-:W-:-:S07]  /*3b20*/  FADD R19, R19, 1 ;  /* 0x3f80000013137421 */ /* 0x008fce0000000000 */
[----:B------:R-:W3:Y:S01]  /*3b30*/  MUFU.RCP R22, R22 ;  /* 0x0000001600167308 */ /* 0x000ee20000001000 */
[----:B-1----:R-:W-:-:S07]  /*3b40*/  FADD R18, R18, 1 ;  /* 0x3f80000012127421 */ /* 0x002fce0000000000 */
[----:B------:R-:W1:Y:S01]  /*3b50*/  MUFU.RCP R21, R21 ;  /* 0x0000001500157308 */ /* 0x000e620000001000 */
[----:B--2---:R-:W-:-:S04]  /*3b60*/  FMUL R118, R109, R118 ;  /* 0x000000766d767220 */ /* 0x004fc80000400000 */
[----:B------:R-:W-:-:S03]  /*3b70*/  FMUL R39, R39, R118 ;  /* 0x0000007627277220 */ /* 0x000fc60000400000 */
[----:B------:R-:W2:Y:S01]  /*3b80*/  MUFU.RCP R20, R20 ;  /* 0x0000001400147308 */ /* 0x000ea20000001000 */
[----:B---3--:R-:W-:Y:S01]  /*3b90*/  FMUL R22, R111, R22 ;  /* 0x000000166f167220 */ /* 0x008fe20000400000 */
[----:B------:R-:W-:-:S03]  /*3ba0*/  FMUL R39, R60, R39 ;  /* 0x000000273c277220 */ /* 0x000fc60000400000 */
[----:B------:R-:W-:-:S03]  /*3bb0*/  FMUL R41, R41, R22 ;  /* 0x0000001629297220 */ /* 0x000fc60000400000 */
[----:B------:R-:W3:Y:S01]  /*3bc0*/  MUFU.RCP R8, R8 ;  /* 0x0000000800087308 */ /* 0x000ee20000001000 */
[----:B-1----:R-:W-:-:S04]  /*3bd0*/  FMUL R21, R112, R21 ;  /* 0x0000001570157220 */ /* 0x002fc80000400000 */
[----:B------:R-:W-:-:S03]  /*3be0*/  FMUL R21, R42, R21 ;  /* 0x000000152a157220 */ /* 0x000fc60000400000 */
[----:B------:R-:W1:Y:S01]  /*3bf0*/  MUFU.RCP R6, R6 ;  /* 0x0000000600067308 */ /* 0x000e620000001000 */
[----:B--2---:R-:W-:-:S04]  /*3c00*/  FMUL R20, R113, R20 ;  /* 0x0000001471147220 */ /* 0x004fc80000400000 */
[----:B------:R-:W-:-:S03]  /*3c10*/  FMUL R43, R43, R20 ;  /* 0x000000142b2b7220 */ /* 0x000fc60000400000 */
[----:B------:R-:W2:Y:S01]  /*3c20*/  MUFU.RCP R4, R4 ;  /* 0x0000000400047308 */ /* 0x000ea20000001000 */
[----:B---3--:R-:W-:Y:S01]  /*3c30*/  FMUL R8, R31, R8 ;  /* 0x000000081f087220 */ /* 0x008fe20000400000 */
[----:B------:R-:W-:-:S03]  /*3c40*/  FMUL R43, R60, R43 ;  /* 0x0000002b3c2b7220 */ /* 0x000fc60000400000 */
[----:B------:R-:W-:Y:S01]  /*3c50*/  FMUL R55, R55, R8 ;  /* 0x0000000837377220 */ /* 0x000fe20000400000 */
[----:B------:R-:W-:Y:S02]  /*3c60*/  FMUL R8, R60, R21 ;  /* 0x000000153c087220 */ /* 0x000fe40000400000 */
[----:B------:R-:W3:Y:S01]  /*3c70*/  MUFU.RCP R119, R119 ;  /* 0x0000007700777308 */ /* 0x000ee20000001000 */
[----:B-1----:R-:W-:-:S04]  /*3c80*/  FMUL R6, R33, R6 ;  /* 0x0000000621067220 */ /* 0x002fc80000400000 */
[----:B------:R-:W-:-:S03]  /*3c90*/  FMUL R57, R57, R6 ;  /* 0x0000000639397220 */ /* 0x000fc60000400000 */
[----:B------:R-:W1:Y:S01]  /*3ca0*/  MUFU.RCP R23, R23 ;  /* 0x0000001700177308 */ /* 0x000e620000001000 */
[----:B--2---:R-:W-:Y:S01]  /*3cb0*/  FMUL R4, R35, R4 ;  /* 0x0000000423047220 */ /* 0x004fe20000400000 */
[----:B------:R-:W-:-:S03]  /*3cc0*/  FMUL R57, R60, R57 ;  /* 0x000000393c397220 */ /* 0x000fc60000400000 */
[----:B------:R-:W-:Y:S01]  /*3cd0*/  FMUL R59, R59, R4 ;  /* 0x000000043b3b7220 */ /* 0x000fe20000400000 */
[----:B------:R-:W-:Y:S02]  /*3ce0*/  FMUL R4, R60, R41 ;  /* 0x000000293c047220 */ /* 0x000fe40000400000 */
        /* <DEDUP_REMOVED lines=8> */
[----:B--2---:R-:W-:Y:S01]  /*3d70*/  FMUL R9, R30, R9 ;  /* 0x000000091e097220 */ /* 0x004fe20000400000 */
[----:B------:R-:W-:-:S03]  /*3d80*/  FMUL R23, R60, R23 ;  /* 0x000000173c177220 */ /* 0x000fc60000400000 */
        /* <DEDUP_REMOVED lines=11> */
[----:B------:R-:W-:Y:S01]  /*3e40*/  FMUL R49, R49, R14 ;  /* 0x0000000e31317220 */ /* 0x000fe20000400000 */
[C---:B------:R-:W-:Y:S02]  /*3e50*/  FMUL R14, R60.reuse, R55 ;  /* 0x000000373c0e7220 */ /* 0x040fe40000400000 */
[----:B------:R-:W2:Y:S01]  /*3e60*/  MUFU.RCP R122, R122 ;  /* 0x0000007a007a7308 */ /* 0x000ea20000001000 */
[----:B---3--:R-:W-:Y:S02]  /*3e70*/  FMUL R16, R117, R16 ;  /* 0x0000001075107220 */ /* 0x008fe40000400000 */
[----:B------:R-:W-:Y:S02]  /*3e80*/  FMNMX.NAN R20, |R39|, |R14|, !PT ;  /* 0x4000000e27147209 */ /* 0x000fe40007820200 */
[----:B------:R-:W-:Y:S01]  /*3e90*/  FMUL R47, R47, R16 ;  /* 0x000000102f2f7220 */ /* 0x000fe20000400000 */
[----:B------:R-:W-:Y:S01]  /*3ea0*/  FMUL R16, R60, R119 ;  /* 0x000000773c107220 */ /* 0x000fe20000400000 */
[----:B------:R-:W-:Y:S01]  /*3eb0*/  F2FP.SATFINITE.E2M1.F32.PACK_AB_MERGE_C R14, R14, R21, RZ ;  /* 0x000000150e0e723e */ /* 0x000fe200042070ff */
[----:B------:R-:W3:Y:S01]  /*3ec0*/  MUFU.RCP R12, R12 ;  /* 0x0000000c000c7308 */ /* 0x000ee20000001000 */
[----:B-1----:R-:W-:Y:S01]  /*3ed0*/  FMUL R10, R29, R10 ;  /* 0x0000000a1d0a7220 */ /* 0x002fe20000400000 */
[----:B------:R-:W-:Y:S01]  /*3ee0*/  FMUL R47, R60, R47 ;  /* 0x0000002f3c2f7220 */ /* 0x000fe20000400000 */
[----:B------:R-:W-:-:S02]  /*3ef0*/  F2FP.SATFINITE.E2M1.F32.PACK_AB_MERGE_C R39, R39, R16, RZ ;  /* 0x000000102727723e */ /* 0x000fc400042070ff */
[----:B------:R-:W-:Y:S01]  /*3f00*/  FMUL R53, R53, R10 ;  /* 0x0000000a35357220 */ /* 0x000fe20000400000 */
[C---:B------:R-:W-:Y:S01]  /*3f10*/  FMUL R10, R60.reuse, R7 ;  /* 0x000000073c0a7220 */ /* 0x040fe20000400000 */
[----:B------:R-:W-:Y:S01]  /*3f20*/  FMNMX.NAN R7, |R43|, |R6|, !PT ;  /* 0x400000062b077209 */ /* 0x000fe20007820200 */
[----:B------:R-:W1:Y:S01]  /*3f30*/  MUFU.RCP R125, R125 ;  /* 0x0000007d007d7308 */ /* 0x000e620000001000 */
[----:B--2---:R-:W-:Y:S01]  /*3f40*/  FMUL R122, R105, R122 ;  /* 0x0000007a697a7220 */ /* 0x004fe20000400000 */
[----:B------:R-:W-:Y:S01]  /*3f50*/  F2FP.SATFINITE.E2M1.F32.PACK_AB_MERGE_C R43, R43, R8, RZ ;  /* 0x000000082b2b723e */ /* 0x000fe200042070ff */
[----:B------:R-:W-:Y:S01]  /*3f60*/  FMUL R53, R60, R53 ;  /* 0x000000353c357220 */ /* 0x000fe20000400000 */
[----:B------:R-:W-:Y:S01]  /*3f70*/  FMNMX.NAN R9, |R16|, |R21|, !PT ;  /* 0x4000001510097209 */ /* 0x000fe20007820200 */
[----:B------:R-:W-:Y:S01]  /*3f80*/  FMUL R97, R97, R122 ;  /* 0x0000007a61617220 */ /* 0x000fe20000400000 */
[----:B------:R-:W-:Y:S02]  /*3f90*/  FMNMX.NAN R8, |R8|, |R5|, !PT ;  /* 0x4000000508087209 */ /* 0x000fe40007820200 */
[----:B------:R-:W2:Y:S01]  /*3fa0*/  MUFU.RCP R124, R124 ;  /* 0x0000007c007c7308 */ /* 0x000ea20000001000 */
[----:B---3--:R-:W-:Y:S01]  /*3fb0*/  FMUL R12, R27, R12 ;  /* 0x0000000c1b0c7220 */ /* 0x008fe20000400000 */
[----:B------:R-:W-:Y:S01]  /*3fc0*/  FMUL R22, R60, R97 ;  /* 0x000000613c167220 */ /* 0x000fe20000400000 */
[----:B------:R-:W-:-:S02]  /*3fd0*/  F2FP.SATFINITE.E2M1.F32.PACK_AB_MERGE_C R5, R6, R5, RZ ;  /* 0x000000050605723e */ /* 0x000fc400042070ff */
[----:B------:R-:W-:Y:S01]  /*3fe0*/  FMUL R51, R51, R12 ;  /* 0x0000000c33337220 */ /* 0x000fe20000400000 */
[----:B------:R-:W-:Y:S02]  /*3ff0*/  FMNMX.NAN R12, |R4|, |R57|, !PT ;  /* 0x40000039040c7209 */ /* 0x000fe40007820200 */
[----:B------:R-:W3:Y:S01]  /*4000*/  MUFU.RCP R123, R123 ;  /* 0x0000007b007b7308 */ /* 0x000ee20000001000 */
[----:B-1----:R-:W-:Y:S01]  /*4010*/  FMUL R125, R102, R125 ;  /* 0x0000007d667d7220 */ /* 0x002fe20000400000 */
[----:B------:R-:W-:Y:S02]  /*4020*/  F2FP.SATFINITE.E2M1.F32.PACK_AB_MERGE_C R4, R4, R23, RZ ;  /* 0x000000170404723e */ /* 0x000fe400042070ff */
[-C--:B------:R-:W-:Y:S01]  /*4030*/  FMNMX.NAN R23, |R23|, |R10|.reuse, !PT ;  /* 0x4000000a17177209 */ /* 0x080fe20007820200 */
[----:B------:R-:W-:Y:S01]  /*4040*/  FMUL R125, R94, R125 ;  /* 0x0000007d5e7d7220 */ /* 0x000fe20000400000 */
[----:B------:R-:W-:Y:S02]  /*4050*/  F2FP.SATFINITE.E2M1.F32.PACK_AB_MERGE_C R10, R57, R10, RZ ;  /* 0x0000000a390a723e */ /* 0x000fe400042070ff */
[----:B------:R-:W1:Y:S01]  /*4060*/  MUFU.RCP R13, R13 ;  /* 0x0000000d000d7308 */ /* 0x000e620000001000 */
[----:B--2---:R-:W-:Y:S01]  /*4070*/  FMUL R124, R103, R124 ;  /* 0x0000007c677c7220 */ /* 0x004fe20000400000 */
[----:B------:R-:W-:Y:S01]  /*4080*/  FMUL R16, R60, R125 ;  /* 0x0000007d3c107220 */ /* 0x000fe20000400000 */
[----:B------:R-:W-:-:S02]  /*4090*/  PRMT R5, R5, 0x7054, RZ ;  /* 0x0000705405057816 */ /* 0x000fc400000000ff */
[----:B------:R-:W-:Y:S01]  /*40a0*/  FMUL R95, R95, R124 ;  /* 0x0000007c5f5f7220 */ /* 0x000fe20000400000 */
[----:B------:R-:W-:Y:S02]  /*40b0*/  PRMT R10, R10, 0x7604, RZ ;  /* 0x000076040a0a7816 */ /* 0x000fe400000000ff */
[----:B------:R-:W2:Y:S01]  /*40c0*/  MUFU.RCP R15, R15 ;  /* 0x0000000f000f7308 */ /* 0x000ea20000001000 */
[----:B---3--:R-:W-:Y:S01]  /*40d0*/  FMUL R123, R104, R123 ;  /* 0x0000007b687b7220 */ /* 0x008fe20000400000 */
[----:B------:R-:W-:Y:S01]  /*40e0*/  FMUL R95, R60, R95 ;  /* 0x0000005f3c5f7220 */ /* 0x000fe20000400000 */
[----:B------:R-:W-:Y:S02]  /*40f0*/  LOP3.LUT R5, R10, R5, RZ, 0xfc, !PT ;  /* 0x000000050a057212 */ /* 0x000fe400078efcff */
[----:B------:R-:W-:Y:S01]  /*4100*/  FMUL R123, R96, R123 ;  /* 0x0000007b607b7220 */ /* 0x000fe20000400000 */
[----:B------:R-:W-:Y:S02]  /*4110*/  PRMT R43, R43, 0x7054, RZ ;  /* 0x000070542b2b7816 */ /* 0x000fe400000000ff */
[----:B------:R-:W3:Y:S01]  /*4120*/  MUFU.RCP R127, R127 ;  /* 0x0000007f007f7308 */ /* 0x000ee20000001000 */
[----:B-1----:R-:W-:Y:S01]  /*4130*/  FMUL R13, R26, R13 ;  /* 0x0000000d1a0d7220 */ /* 0x002fe20000400000 */
[C---:B------:R-:W-:Y:S01]  /*4140*/  FMUL R123, R60.reuse, R123 ;  /* 0x0000007b3c7b7220 */ /* 0x040fe20000400000 */
[----:B------:R-:W-:Y:S01]  /*4150*/  FMUL R26, R60, R49 ;  /* 0x000000313c1a7220 */ /* 0x000fe20000400000 */
[----:B------:R-:W-:Y:S01]  /*4160*/  PRMT R4, R4, 0x7604, RZ ;  /* 0x0000760404047816 */ /* 0x000fe200000000ff */
[----:B------:R-:W-:-:S03]  /*4170*/  FMUL R13, R50, R13 ;  /* 0x0000000d320d7220 */ /* 0x000fc60000400000 */
[----:B------:R-:W1:Y:S01]  /*4180*/  MUFU.RCP R126, R126 ;  /* 0x0000007e007e7308 */ /* 0x000e620000001000 */
[----:B--2---:R-:W-:Y:S01]  /*4190*/  FMUL R15, R24, R15 ;  /* 0x0000000f180f7220 */ /* 0x004fe20000400000 */
[C---:B------:R-:W-:Y:S01]  /*41a0*/  FMUL R24, R60.reuse, R51 ;  /* 0x000000333c187220 */ /* 0x040fe20000400000 */
[----:B------:R-:W-:Y:S01]  /*41b0*/  FMUL R13, R60, R13 ;  /* 0x0000000d3c0d7220 */ /* 0x000fe20000400000 */
[----:B------:R-:W-:Y:S01]  /*41c0*/  LOP3.LUT R4, R4, R43, RZ, 0xfc, !PT ;  /* 0x0000002b04047212 */ /* 0x000fe200078efcff */
[----:B------:R-:W-:Y:S01]  /*41d0*/  FMUL R15, R48, R15 ;  /* 0x0000000f300f7220 */ /* 0x000fe20000400000 */
[----:B------:R-:W-:Y:S02]  /*41e0*/  FMNMX3.NAN R12, |R95|, |R26|, R12, !PT ;  /* 0x4000001a5f0c7276 */ /* 0x000fe4000782020c */
[----:B------:R-:W2:Y:S01]  /*41f0*/  MUFU.RCP R17, R17 ;  /* 0x0000001100117308 */ /* 0x000ea20000001000 */
[----:B---3--:R-:W-:Y:S01]  /*4200*/  FMUL R127, R100, R127 ;  /* 0x0000007f647f7220 */ /* 0x008fe20000400000 */
[----:B------:R-:W-:Y:S01]  /*4210*/  FMUL R15, R60, R15 ;  /* 0x0000000f3c0f7220 */ /* 0x000fe20000400000 */
[----:B------:R-:W-:-:S02]  /*4220*/  FMNMX3.NAN R21, |R22|, |R24|, R7, !PT ;  /* 0x4000001816157276 */ /* 0x000fc40007820207 */
[----:B------:R-:W-:Y:S01]  /*4230*/  F2FP.SATFINITE.E2M1.F32.PACK_AB_MERGE_C R22, R22, R123, RZ ;  /* 0x0000007b1616723e */ /* 0x000fe200042070ff */
[----:B------:R-:W-:Y:S01]  /*4240*/  FMUL R127, R92, R127 ;  /* 0x0000007f5c7f7220 */ /* 0x000fe20000400000 */
[----:B------:R-:W-:Y:S01]  /*4250*/  F2FP.SATFINITE.E2M1.F32.PACK_AB_MERGE_C R7, R95, R16, RZ ;  /* 0x000000105f07723e */ /* 0x000fe200042070ff */
[----:B------:R-:W3:Y:S01]  /*4260*/  MUFU.RCP R120, R120 ;  /* 0x0000007800787308 */ /* 0x000ee20000001000 */
[----:B-1----:R-:W-:Y:S01]  /*4270*/  FMUL R126, R101, R126 ;  /* 0x0000007e657e7220 */ /* 0x002fe20000400000 */
[----:B------:R-:W-:Y:S01]  /*4280*/  F2FP.SATFINITE.E2M1.F32.PACK_AB_MERGE_C R25, R24, R13, RZ ;  /* 0x0000000d1819723e */ /* 0x000fe200042070ff */
[----:B------:R-:W-:Y:S01]  /*4290*/  FMUL R10, R60, R127 ;  /* 0x0000007f3c0a7220 */ /* 0x000fe20000400000 */
[----:B------:R-:W-:Y:S01]  /*42a0*/  F2FP.SATFINITE.E2M1.F32.PACK_AB_MERGE_C R24, R26, R15, RZ ;  /* 0x0000000f1a18723e */ /* 0x000fe200042070ff */
[----:B------:R-:W-:Y:S01]  /*42b0*/  FMUL R93, R93, R126 ;  /* 0x0000007e5d5d7220 */ /* 0x000fe20000400000 */
[----:B------:R-:W-:Y:S02]  /*42c0*/  PRMT R22, R22, 0x7054, RZ ;  /* 0x0000705416167816 */ /* 0x000fe400000000ff */
[----:B------:R-:W1:Y:S01]  /*42d0*/  MUFU.RCP R121, R121 ;  /* 0x0000007900797308 */ /* 0x000e620000001000 */
[----:B--2---:R-:W-:Y:S01]  /*42e0*/  FMUL R17, R116, R17 ;  /* 0x0000001174117220 */ /* 0x004fe20000400000 */
[----:B------:R-:W-:Y:S01]  /*42f0*/  PRMT R7, R7, 0x7604, RZ ;  /* 0x0000760407077816 */ /* 0x000fe200000000ff */
[----:B------:R-:W-:Y:S01]  /*4300*/  FMUL R93, R60, R93 ;  /* 0x0000005d3c5d7220 */ /* 0x000fe20000400000 */
[----:B------:R-:W-:Y:S01]  /*4310*/  PRMT R25, R25, 0x7054, RZ ;  /* 0x0000705419197816 */ /* 0x000fe200000000ff */
[----:B------:R-:W-:Y:S01]  /*4320*/  FMUL R17, R46, R17 ;  /* 0x000000112e117220 */ /* 0x000fe20000400000 */
[----:B------:R-:W-:-:S02]  /*4330*/  PRMT R24, R24, 0x7604, RZ ;  /* 0x0000760418187816 */ /* 0x000fc400000000ff */
[----:B------:R-:W2:Y:S01]  /*4340*/  MUFU.RCP R129, R129 ;  /* 0x0000008100817308 */ /* 0x000ea20000001000 */
[----:B---3--:R-:W-:Y:S01]  /*4350*/  FMUL R120, R107, R120 ;  /* 0x000000786b787220 */ /* 0x008fe20000400000 */
[----:B------:R-:W-:Y:S02]  /*4360*/  LOP3.LUT R7, R7, R22, RZ, 0xfc, !PT ;  /* 0x0000001607077212 */ /* 0x000fe400078efcff */
[----:B------:R-:W-:Y:S01]  /*4370*/  FMNMX3.NAN R20, |R93|, |R47|, R20, !PT ;  /* 0x4000002f5d147276 */ /* 0x000fe20007820214 */
[----:B------:R-:W-:Y:S01]  /*4380*/  FMUL R37, R37, R120 ;  /* 0x0000007825257220 */ /* 0x000fe20000400000 */
[----:B------:R-:W-:Y:S02]  /*4390*/  F2FP.SATFINITE.E2M1.F32.PACK_AB_MERGE_C R32, R93, R10, RZ ;  /* 0x0000000a5d20723e */ /* 0x000fe400042070ff */
[----:B------:R-:W3:Y:S01]  /*43a0*/  MUFU.RCP R128, R128 ;  /* 0x0000008000807308 */ /* 0x000ee20000001000 */
[----:B-1----:R-:W-:Y:S01]  /*43b0*/  FMUL R121, R106, R121 ;  /* 0x000000796a797220 */ /* 0x002fe20000400000 */
[----:B------:R-:W-:Y:S01]  /*43c0*/  FMUL R6, R60, R37 ;  /* 0x000000253c067220 */ /* 0x000fe20000400000 */
[----:B------:R-:W-:-:S02]  /*43d0*/  LOP3.LUT R24, R24, R25, RZ, 0xfc, !PT ;  /* 0x0000001918187212 */ /* 0x000fc400078efcff */
[----:B------:R-:W-:Y:S01]  /*43e0*/  FMUL R121, R36, R121 ;  /* 0x0000007924797220 */ /* 0x000fe20000400000 */
[----:B------:R-:W-:Y:S02]  /*43f0*/  LOP3.LUT R39, R4, 0xff, R39, 0xf8, !PT ;  /* 0x000000ff04277812 */ /* 0x000fe400078ef827 */
[----:B------:R-:W1:Y:S01]  /*4400*/  MUFU.RCP R11, R11 ;  /* 0x0000000b000b7308 */ /* 0x000e620000001000 */
[----:B--2---:R-:W-:Y:S01]  /*4410*/  FMUL R129, R98, R129 ;  /* 0x0000008162817220 */ /* 0x004fe20000400000 */
[----:B------:R-:W-:Y:S01]  /*4420*/  FMUL R121, R60, R121 ;  /* 0x000000793c797220 */ /* 0x000fe20000400000 */
[----:B------:R-:W-:Y:S02]  /*4430*/  LOP3.LUT R7, R7, 0xff, R32, 0xf8, !PT ;  /* 0x000000ff07077812 */ /* 0x000fe400078ef820 */
[----:B------:R-:W-:Y:S01]  /*4440*/  FMUL R129, R90, R129 ;  /* 0x000000815a817220 */ /* 0x000fe20000400000 */
[----:B------:R-:W-:Y:S02]  /*4450*/  LOP3.LUT R25, R5, 0xff, R14, 0xf8, !PT ;  /* 0x000000ff05197812 */ /* 0x000fe400078ef80e */
[----:B------:R-:W2:Y:S01]  /*4460*/  MUFU.RCP R19, R19 ;  /* 0x0000001300137308 */ /* 0x000ea20000001000 */
[----:B---3--:R-:W-:Y:S01]  /*4470*/  FMUL R128, R99, R128 ;  /* 0x0000008063807220 */ /* 0x008fe20000400000 */
[----:B------:R-:W-:Y:S01]  /*4480*/  FMUL R22, R60, R129 ;  /* 0x000000813c167220 */ /* 0x000fe20000400000 */
[----:B------:R-:W-:-:S02]  /*4490*/  FMNMX3.NAN R8, |R123|, |R13|, R8, !PT ;  /* 0x4000000d7b087276 */ /* 0x000fc40007820208 */
[----:B------:R-:W-:Y:S01]  /*44a0*/  FMUL R91, R91, R128 ;  /* 0x000000805b5b7220 */ /* 0x000fe20000400000 */
[----:B------:R-:W-:Y:S02]  /*44b0*/  FMNMX3.NAN R23, |R16|, |R15|, R23, !PT ;  /* 0x4000000f10177276 */ /* 0x000fe40007820217 */
[----:B------:R-:W3:Y:S01]  /*44c0*/  MUFU.RCP R18, R18 ;  /* 0x0000001200127308 */ /* 0x000ee20000001000 */
[----:B-1----:R-:W-:Y:S01]  /*44d0*/  FMUL R11, R28, R11 ;  /* 0x0000000b1c0b7220 */ /* 0x002fe20000400000 */
[C---:B------:R-:W-:Y:S01]  /*44e0*/  FMUL R28, R60.reuse, R17 ;  /* 0x000000113c1c7220 */ /* 0x040fe20000400000 */
[----:B------:R-:W-:Y:S01]  /*44f0*/  FMUL R91, R60, R91 ;  /* 0x0000005b3c5b7220 */ /* 0x000fe20000400000 */
[----:B------:R-:W-:Y:S01]  /*4500*/  FMNMX.NAN R20, R21, R20, !PT ;  /* 0x0000001415147209 */ /* 0x000fe20007820000 */
[----:B------:R-:W-:Y:S02]  /*4510*/  FMUL R11, R52, R11 ;  /* 0x0000000b340b7220 */ /* 0x000fe40000400000 */
[----:B------:R-:W-:Y:S01]  /*4520*/  F2FP.SATFINITE.E2M1.F32.PACK_AB_MERGE_C R47, R47, R28, RZ ;  /* 0x0000001c2f2f723e */ /* 0x000fe200042070ff */
[----:B--2---:R-:W-:Y:S01]  /*4530*/  FMUL R19, R114, R19 ;  /* 0x0000001372137220 */ /* 0x004fe20000400000 */
[----:B------:R-:W-:-:S02]  /*4540*/  F2FP.SATFINITE.E2M1.F32.PACK_AB_MERGE_C R4, R91, R22, RZ ;  /* 0x000000165b04723e */ /* 0x000fc400042070ff */
[----:B------:R-:W-:Y:S01]  /*4550*/  LOP3.LUT R24, R24, 0xff, R47, 0xf8, !PT ;  /* 0x000000ff18187812 */ /* 0x000fe200078ef82f */
[----:B------:R-:W-:Y:S01]  /*4560*/  FMUL R19, R44, R19 ;  /* 0x000000132c137220 */ /* 0x000fe20000400000 */
[----:B------:R-:W-:Y:S02]  /*4570*/  PRMT R4, R4, 0x6540, R7 ;  /* 0x0000654004047816 */ /* 0x000fe40000000007 */
[----:B------:R-:W-:Y:S01]  /*4580*/  FMNMX3.NAN R9, |R10|, |R28|, R9, !PT ;  /* 0x4000001c0a097276 */ /* 0x000fe20007820209 */
[----:B---3--:R-:W-:Y:S01]  /*4590*/  FMUL R18, R115, R18 ;  /* 0x0000001273127220 */ /* 0x008fe20000400000 */
[----:B------:R-:W-:Y:S02]  /*45a0*/  FMUL R19, R60, R19 ;  /* 0x000000133c137220 */ /* 0x000fe40000400000 */
[----:B------:R-:W-:Y:S01]  /*45b0*/  FMNMX.NAN R8, R8, R9, !PT ;  /* 0x0000000908087209 */ /* 0x000fe20007820000 */
[----:B------:R-:W-:Y:S01]  /*45c0*/  FMUL R45, R45, R18 ;  /* 0x000000122d2d7220 */ /* 0x000fe20000400000 */
[----:B------:R-:W-:Y:S01]  /*45d0*/  FMUL R18, R60, R11 ;  /* 0x0000000b3c127220 */ /* 0x000fe20000400000 */
[----:B------:R-:W-:-:S02]  /*45e0*/  FMNMX.NAN R11, |R6|, |R53|, !PT ;  /* 0x40000035060b7209 */ /* 0x000fc40007820200 */
[----:B------:R-:W-:Y:S01]  /*45f0*/  FMUL R30, R60, R45 ;  /* 0x0000002d3c1e7220 */ /* 0x000fe20000400000 */
[----:B------:R-:W-:Y:S02]  /*4600*/  F2FP.SATFINITE.E2M1.F32.PACK_AB_MERGE_C R6, R6, R121, RZ ;  /* 0x000000790606723e */ /* 0x000fe400042070ff */
[-C--:B------:R-:W-:Y:S02]  /*4610*/  FMNMX.NAN R121, |R121|, |R18|.reuse, !PT ;  /* 0x4000001279797209 */ /* 0x080fe40007820200 */
[----:B------:R-:W-:Y:S02]  /*4620*/  F2FP.SATFINITE.E2M1.F32.PACK_AB_MERGE_C R18, R53, R18, RZ ;  /* 0x000000123512723e */ /* 0x000fe400042070ff */
[----:B------:R-:W-:Y:S02]  /*4630*/  F2FP.SATFINITE.E2M1.F32.PACK_AB_MERGE_C R17, R30, R19, RZ ;  /* 0x000000131e11723e */ /* 0x000fe400042070ff */
[----:B------:R-:W-:Y:S02]  /*4640*/  PRMT R5, R6, 0x6540, R39 ;  /* 0x0000654006057816 */ /* 0x000fe40000000027 */
[----:B------:R-:W-:-:S02]  /*4650*/  PRMT R6, R17, 0x6540, R24 ;  /* 0x0000654011067816 */ /* 0x000fc40000000018 */
[----:B------:R-:W-:Y:S02]  /*4660*/  PRMT R7, R18, 0x6540, R25 ;  /* 0x0000654012077816 */ /* 0x000fe40000000019 */
[----:B------:R-:W-:Y:S02]  /*4670*/  FMNMX3.NAN R11, |R91|, |R30|, R11, !PT ;  /* 0x4000001e5b0b7276 */ /* 0x000fe4000782020b */
[----:B------:R-:W-:Y:S01]  /*4680*/  FMNMX3.NAN R22, |R22|, |R19|, R121, !PT ;  /* 0x4000001316167276 */ /* 0x000fe20007820279 */
[----:B------:R1:W-:Y:S01]  /*4690*/  STS.128 [R69+0x4400], R4 ;  /* 0x0044000445007388 */ /* 0x0003e20000000c00 */
[----:B------:R-:W-:Y:S02]  /*46a0*/  FMNMX3.NAN R11, R11, R12, R20, !PT ;  /* 0x0000000c0b0b7276 */ /* 0x000fe40007820014 */
[----:B------:R-:W-:Y:S01]  /*46b0*/  FMNMX3.NAN R8, R22, R23, R8, !PT ;  /* 0x0000001716087276 */ /* 0x000fe20007820008 */
[----:B------:R2:W-:Y:S06]  /*46c0*/  MEMBAR.ALL.CTA ;  /* 0x0000000000007992 */ /* 0x0005ec0000008000 */
[----:B--2---:R-:W2:Y:S01]  /*46d0*/  FENCE.VIEW.ASYNC.S ;  /* 0x00000000000073c6 */ /* 0x004ea20000000000 */
[----:B------:R-:W-:-:S04]  /*46e0*/  FMNMX3.NAN R11, R8, R11, RZ, !PT ;  /* 0x0000000b080b7276 */ /* 0x000fc800078200ff */
[----:B------:R-:W-:Y:S01]  /*46f0*/  FMNMX R88, R11, R88, !PT ;  /* 0x000000580b587209 */ /* 0x000fe20007800000 */
[----:B--2---:R-:W-:Y:S06]  /*4700*/  BAR.SYNC.DEFER_BLOCKING 0x2, 0x80 ;  /* 0x0082000000007b1d */ /* 0x004fec0000010000 */
[----:B------:R-:W-:Y:S05]  /*4710*/  BRA.U !UP4, `(.L_x_45) ;  /* 0x000000010c447547 */ /* 0x000fea000b800000 */
[----:B------:R-:W-:Y:S01]  /*4720*/  IMAD R62, R61, 0x4, R62 ;  /* 0x000000043d3e7824 */ /* 0x000fe200078e023e */
[----:B------:R-:W-:Y:S01]  /*4730*/  UIADD3 UR12, UP0, UPT, UR10, 0x2c0, URZ ;  /* 0x000002c00a0c7890 */ /* 0x000fe2000ff1e0ff */
[----:B------:R-:W-:Y:S02]  /*4740*/  PLOP3.LUT P0, PT, PT, PT, PT, 0x80, 0x8 ;  /* 0x000000000008781c */ /* 0x000fe40003f0f070 */
[----:B-1----:R-:W-:Y:S01]  /*4750*/  IADD3 R4, PT, PT, R3, 0x4400, RZ ;  /* 0x0000440003047810 */ /* 0x002fe20007ffe0ff */
[----:B------:R-:W-:Y:S01]  /*4760*/  IMAD.SHL.U32 R62, R62, 0x20, RZ ;  /* 0x000000203e3e7824 */ /* 0x000fe200078e00ff */
[----:B------:R-:W-:-:S12]  /*4770*/  UIADD3.X UR13, UPT, UPT, URZ, UR11, URZ, UP0, !UPT ;  /* 0x0000000bff0d7290 */ /* 0x000fd800087fe4ff */
.L_x_46:
        /* <DEDUP_REMOVED lines=10> */
[----:B------:R0:W-:Y:S02]  /*4820*/  UTMACMDFLUSH ;  /* 0x00000000000079b7 */ /* 0x0001e40000000000 */
.L_x_45:
[----:B------:R-:W-:Y:S01]  /*4830*/  BAR.SYNC.DEFER_BLOCKING 0x2, 0x80 ;  /* 0x0082000000007b1d */ /* 0x000fe20000010000 */
[----:B------:R-:W-:Y:S02]  /*4840*/  IADD3 R86, PT, PT, R86, 0x1, RZ ;  /* 0x0000000156567810 */ /* 0x000fe40007ffe0ff */
[----:B------:R-:W-:-:S03]  /*4850*/  IADD3 R87, PT, PT, R87, -0x1, RZ ;  /* 0xffffffff57577810 */ /* 0x000fc60007ffe0ff */
[----:B------:R-:W-:Y:S05]  /*4860*/  @!P2 BRA `(.L_x_47) ;  /* 0xffffffe000e4a947 */ /* 0x000fea000383ffff */
[-C--:B-1----:R-:W-:Y:S01]  /*4870*/  LEA R5, R70, R3.reuse, 0x3 ;  /* 0x0000000346057211 */ /* 0x082fe200078e18ff */
[----:B------:R-:W-:Y:S01]  /*4880*/  BSSY B0, `(.L_x_48) ;  /* 0x0000005000007945 */ /* 0x000fe20003800000 */
[----:B------:R-:W-:Y:S02]  /*4890*/  SHF.L.U32 R6, R68, 0x1f, RZ ;  /* 0x0000001f44067819 */ /* 0x000fe400000006ff */
[----:B------:R-:W-:Y:S02]  /*48a0*/  LEA R63, R70, R3, 0x4 ;  /* 0x00000003463f7211 */ /* 0x000fe400078e20ff */
[----:B------:R-:W1:Y:S02]  /*48b0*/  SYNCS.PHASECHK.TRANS64.TRYWAIT P0, [R5+URZ+0x50], R6 ;  /* 0x00005006050075a7 */ /* 0x000e6400080011ff */
[----:B-1----:R-:W-:Y:S05]  /*48c0*/  @!P0 BRA `(.L_x_49) ;  /* 0x0000000800bc8947 */ /* 0x002fea0003800000 */
.L_x_81:
[----:B------:R-:W-:Y:S05]  /*48d0*/  BSYNC B0 ;  /* 0x0000000000007941 */ /* 0x000fea0003800000 */
.L_x_48:
[----:B------:R-:W2:Y:S01]  /*48e0*/  LDS.128 R60, [R63+0x37c10] ;  /* 0x037c10003f3c7984 */ /* 0x000ea20000000c00 */
[----:B------:R-:W-:Y:S01]  /*48f0*/  CREDUX.MAXABS.F32.NAN UR4, R88 ;  /* 0x00000000580472cc */ /* 0x000fe20000006400 */
[----:B------:R-:W-:Y:S01]  /*4900*/  BSSY.RECONVERGENT B0, `(.L_x_50) ;  /* 0x0000013000007945 */ /* 0x000fe20003800200 */
[----:B------:R-:W-:Y:S01]  /*4910*/  ISETP.NE.AND P0, PT, R64, RZ, PT ;  /* 0x000000ff4000720c */ /* 0x000fe20003f05270 */
[----:B------:R3:W-:Y:S06]  /*4920*/  MEMBAR.ALL.CTA ;  /* 0x0000000000007992 */ /* 0x0007ec0000008000 */
[----:B---3--:R-:W3:Y:S01]  /*4930*/  FENCE.VIEW.ASYNC.S ;  /* 0x00000000000073c6 */ /* 0x008ee20000000000 */
[----:B------:R-:W-:-:S03]  /*4940*/  VIADD R70, R70, 0x1 ;  /* 0x0000000146467836 */ /* 0x000fc60000000000 */
[----:B-1----:R-:W-:Y:S01]  /*4950*/  IMAD.U32 R7, RZ, RZ, UR4 ;  /* 0x00000004ff077e24 */ /* 0x002fe2000f8e00ff */
[----:B---3--:R1:W-:Y:S04]  /*4960*/  SYNCS.ARRIVE.TRANS64.ART0 RZ, [R5+URZ+0x60], R0 ;  /* 0x0000600005ff79a7 */ /* 0x0083e800085000ff */
[----:B------:R1:W-:Y:S01]  /*4970*/  @!P0 STS [R80+0x37c00], R7 ;  /* 0x037c000750008388 */ /* 0x0003e20000000800 */
[----:B------:R-:W-:Y:S01]  /*4980*/  BAR.SYNC.DEFER_BLOCKING 0x2, 0x80 ;  /* 0x0082000000007b1d */ /* 0x000fe20000010000 */
[----:B------:R-:W-:-:S13]  /*4990*/  LOP3.LUT P0, RZ, R82, R64, RZ, 0xfc, !PT ;  /* 0x0000004052ff7212 */ /* 0x000fda000780fcff */
[----:B------:R-:W-:Y:S05]  /*49a0*/  @P0 BRA `(.L_x_51) ;  /* 0x0000000000200947 */ /* 0x000fea0003800000 */
[----:B------:R-:W-:Y:S01]  /*49b0*/  IMAD.U32 R3, RZ, RZ, UR7 ;  /* 0x00000007ff037e24 */ /* 0x000fe2000f8e00ff */
[----:B------:R-:W3:Y:S04]  /*49c0*/  LDCU.64 UR4, c[0x0][0x740] ;  /* 0x0000e800ff0477ac */ /* 0x000ee80008000a00 */
[----:B-1----:R-:W1:Y:S01]  /*49d0*/  LDS.128 R4, [R3+0x37c00] ;  /* 0x037c000003047984 */ /* 0x002e620000000c00 */
[----:B---3--:R-:W-:-:S04]  /*49e0*/  LEA R8, P0, R65, UR4, 0x2 ;  /* 0x0000000441087c11 */ /* 0x008fc8000f8010ff */
[----:B------:R-:W-:Y:S02]  /*49f0*/  LEA.HI.X R9, R65, UR5, R2, 0x2, P0 ;  /* 0x0000000541097c11 */ /* 0x000fe400080f1402 */
[----:B-1----:R-:W-:-:S04]  /*4a00*/  FMNMX3 R4, R4, RZ, R5, !PT ;  /* 0x000000ff04047276 */ /* 0x002fc80007800005 */
[----:B------:R-:W-:-:S05]  /*4a10*/  FMNMX3 R7, R4, R6, R7, !PT ;  /* 0x0000000604077276 */ /* 0x000fca0007800007 */
[----:B------:R3:W-:Y:S02]  /*4a20*/  REDG.E.MAX.S32.STRONG.GPU desc[UR14][R8.64], R7 ;  /* 0x000000070800798e */ /* 0x0007e4000d12e30e */
.L_x_51:
[----:B------:R-:W-:Y:S05]  /*4a30*/  BSYNC.RECONVERGENT B0 ;  /* 0x0000000000007941 */ /* 0x000fea0003800200 */
.L_x_50:
[----:B--2---:R-:W-:Y:S02]  /*4a40*/  ISETP.NE.AND P0, PT, R63, 0x1, PT ;  /* 0x000000013f00780c */ /* 0x004fe40003f05270 */
[----:B------:R-:W-:-:S04]  /*4a50*/  ISETP.NE.AND P1, PT, R70, 0x2, PT ;  /* 0x000000024600780c */ /* 0x000fc80003f25270 */
[----:B-1----:R-:W-:Y:S02]  /*4a60*/  SEL R5, RZ, 0x1, P1 ;  /* 0x00000001ff057807 */ /* 0x002fe40000800000 */
[----:B------:R-:W-:Y:S02]  /*4a70*/  SEL R70, R70, RZ, P1 ;  /* 0x000000ff46467207 */ /* 0x000fe40000800000 */
[----:B------:R-:W-:-:S03]  /*4a80*/  LOP3.LUT R68, R68, R5, RZ, 0x3c, !PT ;  /* 0x0000000544447212 */ /* 0x000fc600078e3cff */
[----:B------:R-:W-:Y:S05]  /*4a90*/  @!P0 BRA `(.L_x_52) ;  /* 0xffffffe000108947 */ /* 0x000fea000383ffff */
.L_x_39:
[----:B------:R-:W-:Y:S05]  /*4aa0*/  BRA.U !UP4, `(.L_x_53) ;  /* 0x000000010c1c7547 */ /* 0x000fea000b800000 */
[----:B------:R-:W1:Y:S01]  /*4ab0*/  S2UR UR4, SR_CgaCtaId ;  /* 0x00000000000479c3 */ /* 0x000e620000008800 */
[----:B------:R-:W-:Y:S01]  /*4ac0*/  ELECT P0, URZ, PT ;  /* 0x0000000000ff782f */ /* 0x000fe20003800000 */
[----:B----4-:R-:W-:Y:S01]  /*4ad0*/  HFMA2 R2, -RZ, RZ, 0, 5.9604644775390625e-08 ;  /* 0x00000001ff027431 */ /* 0x010fe200000001ff */
[----:B------:R-:W-:-:S05]  /*4ae0*/  UMOV UR5, 0x40 ;  /* 0x0000004000057882 */ /* 0x000fca0000000000 */
[----:B------:R-:W-:Y:S01]  /*4af0*/  UVIRTCOUNT.DEALLOC.SMPOOL 0x80 ;  /* 0x000000800000784c */ /* 0x000fe20000000000 */
[----:B-1----:R-:W-:-:S09]  /*4b00*/  ULEA UR4, UR4, UR5, 0x18 ;  /* 0x0000000504047291 */ /* 0x002fd2000f8ec0ff */
[----:B------:R1:W-:Y:S03]  /*4b10*/  @P0 STS.U8 [UR4], R2 ;  /* 0x00000002ff000988 */ /* 0x0003e60008000004 */
.L_x_53:
[----:B------:R-:W-:Y:S06]  /*4b20*/  BAR.SYNC.DEFER_BLOCKING 0x2, 0x80 ;  /* 0x0082000000007b1d */ /* 0x000fec0000010000 */
[----:B------:R-:W-:Y:S05]  /*4b30*/  BRA.U !UP4, `(.L_x_54) ;  /* 0x000000010c9c7547 */ /* 0x000fea000b800000 */
[----:B------:R-:W5:Y:S01]  /*4b40*/  S2UR UR5, SR_CgaCtaId ;  /* 0x00000000000579c3 */ /* 0x000f620000008800 */
[----:B------:R-:W-:Y:S01]  /*4b50*/  NOP ;  /* 0x0000000000007918 */ /* 0x000fe20000000000 */
[----:B------:R-:W-:Y:S01]  /*4b60*/  UMOV UR4, 0x50 ;  /* 0x0000005000047882 */ /* 0x000fe20000000000 */
[----:B------:R-:W-:Y:S01]  /*4b70*/  LOP3.LUT R4, R81, 0xffff, RZ, 0xc0, !PT ;  /* 0x0000ffff51047812 */ /* 0x000fe200078ec0ff */
[----:B------:R-:W-:-:S03]  /*4b80*/  IMAD.MOV.U32 R3, RZ, RZ, 0xffff ;  /* 0x0000ffffff037424 */ /* 0x000fc600078e00ff */
[----:B------:R-:W-:-:S04]  /*4b90*/  SHF.R.U32.HI R4, RZ, 0x5, R4 ;  /* 0x00000005ff047819 */ /* 0x000fc80000011604 */
[----:B------:R-:W-:Y:S01]  /*4ba0*/  SHF.L.U32 R3, R3, R4, RZ ;  /* 0x0000000403037219 */ /* 0x000fe200000006ff */
[----:B------:R-:W-:-:S05]  /*4bb0*/  VIADD R5, R4, 0x10 ;  /* 0x0000001004057836 */ /* 0x000fca0000000000 */
[----:B------:R-:W-:Y:S01]  /*4bc0*/  SHF.L.U32 R0, R0, R5, RZ ;  /* 0x0000000500007219 */ /* 0x000fe200000006ff */
[----:B-----5:R-:W-:-:S03]  /*4bd0*/  ULEA UR5, UR5, UR4, 0x18 ;  /* 0x0000000405057291 */ /* 0x020fc6000f8ec0ff */
[----:B------:R-:W-:-:S04]  /*4be0*/  LOP3.LUT R5, R0, R3, RZ, 0xfc, !PT ;  /* 0x0000000300057212 */ /* 0x000fc800078efcff */
[C---:B------:R-:W-:Y:S02]  /*4bf0*/  LOP3.LUT R3, R5.reuse, 0xffff, RZ, 0xc0, !PT ;  /* 0x0000ffff05037812 */ /* 0x040fe400078ec0ff */
[----:B-1--4-:R-:W1:Y:S02]  /*4c00*/  LDS R2, [UR5] ;  /* 0x00000005ff027984 */ /* 0x012e640008000800 */
[----:B-1----:R-:W-:-:S04]  /*4c10*/  LOP3.LUT R0, R5, 0xffff, R2, 0x80, !PT ;  /* 0x0000ffff05007812 */ /* 0x002fc800078e8002 */
[----:B------:R-:W-:-:S13]  /*4c20*/  ISETP.NE.AND P0, PT, R0, R3, PT ;  /* 0x000000030000720c */ /* 0x000fda0003f05270 */
[----:B------:R-:W-:Y:S05]  /*4c30*/  @P0 BRA `(.L_x_55) ;  /* 0x0000000000500947 */ /* 0x000fea0003800000 */
[----:B------:R-:W-:Y:S02]  /*4c40*/  SHF.R.U32.HI R0, RZ, 0x10, R2 ;  /* 0x00000010ff007819 */ /* 0x000fe40000011602 */
[----:B------:R-:W-:-:S04]  /*4c50*/  SHF.R.U32.HI R3, RZ, 0x10, R5 ;  /* 0x00000010ff037819 */ /* 0x000fc80000011605 */
[----:B------:R-:W-:-:S04]  /*4c60*/  LOP3.LUT R0, R0, R3, RZ, 0xc0, !PT ;  /* 0x0000000300007212 */ /* 0x000fc800078ec0ff */
[----:B------:R-:W-:-:S13]  /*4c70*/  ISETP.NE.AND P0, PT, R0, R3, PT ;  /* 0x000000030000720c */ /* 0x000fda0003f05270 */
[----:B------:R-:W-:Y:S05]  /*4c80*/  @P0 BRA `(.L_x_56) ;  /* 0x0000000000300947 */ /* 0x000fea0003800000 */
[----:B------:R-:W-:Y:S01]  /*4c90*/  R2UR UR8, R5 ;  /* 0x00000000050872ca */ /* 0x000fe200000e0000 */
[----:B------:R-:W1:Y:S01]  /*4ca0*/  S2R R2, SR_LANEID ;  /* 0x0000000000027919 */ /* 0x000e620000000000 */
[----:B------:R-:W-:Y:S02]  /*4cb0*/  VOTEU.ANY UR6, UPT, PT ;  /* 0x0000000000067886 */ /* 0x000fe400038e0100 */
[----:B------:R-:W-:-:S09]  /*4cc0*/  UFLO.U32 UR6, UR6 ;  /* 0x00000006000672bd */ /* 0x000fd200080e0000 */
[----:B------:R-:W-:-:S06]  /*4cd0*/  ULOP3.LUT UR8, URZ, UR8, URZ, 0x33, !UPT ;  /* 0x00000008ff087292 */ /* 0x000fcc000f8e33ff */
[----:B------:R-:W-:-:S04]  /*4ce0*/  IMAD.U32 R0, RZ, RZ, UR8 ;  /* 0x00000008ff007e24 */ /* 0x000fc8000f8e00ff */
[----:B------:R-:W4:Y:S02]  /*4cf0*/  REDUX UR4, R0 ;  /* 0x00000000000473c4 */ /* 0x000f240000000000 */
[----:B------:R3:W-:Y:S01]  /*4d00*/  UTCATOMSWS.AND URZ, UR8 ;  /* 0x0000000800ff79e3 */ /* 0x0007e20008000000 */
[----:B-1----:R-:W-:Y:S01]  /*4d10*/  ISETP.EQ.U32.AND P0, PT, R2, UR6, PT ;  /* 0x0000000602007c0c */ /* 0x002fe2000bf02070 */
[----:B----4-:R-:W-:-:S12]  /*4d20*/  IMAD.U32 R2, RZ, RZ, UR4 ;  /* 0x00000004ff027e24 */ /* 0x010fd8000f8e00ff */
[----:B------:R3:W-:Y:S01]  /*4d30*/  @P0 ATOMS.AND RZ, [UR5], R2 ;  /* 0x00000002ffff098c */ /* 0x0007e2000a800005 */
[----:B------:R-:W-:Y:S05]  /*4d40*/  BRA `(.L_x_57) ;  /* 0x0000000000147947 */ /* 0x000fea0003800000 */
.L_x_56:
[----:B------:R-:W-:Y:S02]  /*4d50*/  MOV R2, 0x4d70 ;  /* 0x00004d7000027802 */ /* 0x000fe40000000f00 */
[----:B--23--:R-:W-:Y:S05]  /*4d60*/  CALL.REL.NOINC `($__internal_0_$__cuda_sm10x_tcgen05_guardrail_trap_col_being_dealloced_not_returned_by_alloc) ;  /* 0x0000000400ac7944 */ /* 0x00cfea0003c00000 */
[----:B------:R-:W-:Y:S05]  /*4d70*/  BRA `(.L_x_57) ;  /* 0x0000000000087947 */ /* 0x000fea0003800000 */
.L_x_55:
[----:B------:R-:W-:Y:S02]  /*4d80*/  MOV R2, 0x4da0 ;  /* 0x00004da000027802 */ /* 0x000fe40000000f00 */
[----:B--23--:R-:W-:Y:S05]  /*4d90*/  CALL.REL.NOINC `($__internal_2_$__cuda_sm10x_tcgen05_guardrail_trap_unallocated_columns_being_dealloced) ;  /* 0x0000000400b87944 */ /* 0x00cfea0003c00000 */
.L_x_57:
[----:B------:R-:W-:Y:S01]  /*4da0*/  NOP ;  /* 0x0000000000007918 */ /* 0x000fe20000000000 */
.L_x_54:
[----:B------:R-:W-:-:S04]  /*4db0*/  DEPBAR.LE SB0, 0x0 ;  /* 0x000080000000791a */ /* 0x000fc80000000000 */
[----:B------:R-:W-:-:S04]  /*4dc0*/  DEPBAR.LE SB0, 0x0 ;  /* 0x000080000000791a */ /* 0x000fc80000000000 */
[----:B---3--:R-:W-:Y:S05]  /*4dd0*/  EXIT ;  /* 0x000000000000794d */ /* 0x008fea0003800000 */
.L_x_9:
[----:B------:R-:W-:-:S07]  /*4de0*/  MOV R20, R21 ;  /* 0x0000001500147202 */ /* 0x000fce0000000f00 */
.L_x_58:
[----:B----4-:R4:W3:Y:S02]  /*4df0*/  SYNCS.PHASECHK.TRANS64.TRYWAIT P0, [R14+URZ+0x60], R21 ;  /* 0x000060150e0075a7 */ /* 0x0108e400080011ff */
[----:B---3--:R-:W-:Y:S05]  /*4e00*/  @!P0 NANOSLEEP.SYNCS 0x989680 ;  /* 0x009896800000895d */ /* 0x008fea0003900000 */
[----:B------:R-:W3:Y:S02]  /*4e10*/  @!P0 SYNCS.PHASECHK.TRANS64 P0, [R14+URZ+0x60], R21 ;  /* 0x000060150e0085a7 */ /* 0x000ee400080010ff */
[----:B---3--:R-:W-:Y:S05]  /*4e20*/  @!P0 BRA `(.L_x_58) ;  /* 0xfffffffc00f08947 */ /* 0x008fea000383ffff */
[----:B------:R-:W-:Y:S05]  /*4e30*/  BRA `(.L_x_59) ;  /* 0xffffffbc00907947 */ /* 0x000fea000383ffff */
.L_x_11:
[----:B------:R-:W-:-:S07]  /*4e40*/  MOV R7, R6 ;  /* 0x0000000600077202 */ /* 0x000fce0000000f00 */
.L_x_60:
[----:B--2---:R2:W3:Y:S02]  /*4e50*/  SYNCS.PHASECHK.TRANS64.TRYWAIT P0, [R2+URZ+0x60], R7 ;  /* 0x00006007020075a7 */ /* 0x0044e400080011ff */
[----:B---3--:R-:W-:Y:S05]  /*4e60*/  @!P0 NANOSLEEP.SYNCS 0x989680 ;  /* 0x009896800000895d */ /* 0x008fea0003900000 */
[----:B------:R-:W3:Y:S02]  /*4e70*/  @!P0 SYNCS.PHASECHK.TRANS64 P0, [R2+URZ+0x60], R7 ;  /* 0x00006007020085a7 */ /* 0x000ee400080010ff */
[----:B---3--:R-:W-:Y:S05]  /*4e80*/  @!P0 BRA `(.L_x_60) ;  /* 0xfffffffc00f08947 */ /* 0x008fea000383ffff */
[----:B------:R-:W-:Y:S05]  /*4e90*/  BRA `(.L_x_61) ;  /* 0xffffffc000347947 */ /* 0x000fea000383ffff */
.L_x_12:
[----:B------:R-:W-:-:S07]  /*4ea0*/  MOV R13, R12 ;  /* 0x0000000c000d7202 */ /* 0x000fce0000000f00 */
.L_x_62:
[----:B--2---:R2:W3:Y:S02]  /*4eb0*/  SYNCS.PHASECHK.TRANS64.TRYWAIT P0, [R8+URZ+0x60], R13 ;  /* 0x0000600d080075a7 */ /* 0x0044e400080011ff */
[----:B---3--:R-:W-:Y:S05]  /*4ec0*/  @!P0 NANOSLEEP.SYNCS 0x989680 ;  /* 0x009896800000895d */ /* 0x008fea0003900000 */
[----:B------:R-:W3:Y:S02]  /*4ed0*/  @!P0 SYNCS.PHASECHK.TRANS64 P0, [R8+URZ+0x60], R13 ;  /* 0x0000600d080085a7 */ /* 0x000ee400080010ff */
[----:B---3--:R-:W-:Y:S05]  /*4ee0*/  @!P0 BRA `(.L_x_62) ;  /* 0xfffffffc00f08947 */ /* 0x008fea000383ffff */
[----:B------:R-:W-:Y:S05]  /*4ef0*/  BRA `(.L_x_4) ;  /* 0xffffffc000687947 */ /* 0x000fea000383ffff */
.L_x_14:
[----:B------:R-:W-:-:S07]  /*4f00*/  MOV R0, UR23 ;  /* 0x0000001700007c02 */ /* 0x000fce0008000f00 */
.L_x_63:
[----:B---3--:R3:W4:Y:S02]  /*4f10*/  SYNCS.PHASECHK.TRANS64.TRYWAIT P0, [R0+URZ+0x50], RZ ;  /* 0x000050ff000075a7 */ /* 0x00872400080011ff */
[----:B----4-:R-:W-:Y:S05]  /*4f20*/  @!P0 NANOSLEEP.SYNCS 0x989680 ;  /* 0x009896800000895d */ /* 0x010fea0003900000 */
[----:B------:R-:W4:Y:S02]  /*4f30*/  @!P0 SYNCS.PHASECHK.TRANS64 P0, [R0+URZ+0x50], RZ ;  /* 0x000050ff000085a7 */ /* 0x000f2400080010ff */
[----:B----4-:R-:W-:Y:S05]  /*4f40*/  @!P0 BRA `(.L_x_63) ;  /* 0xfffffffc00f08947 */ /* 0x010fea000383ffff */
[----:B------:R-:W-:Y:S05]  /*4f50*/  BRA `(.L_x_64) ;  /* 0xffffffc0006c7947 */ /* 0x000fea000383ffff */
.L_x_17:
[----:B------:R-:W-:Y:S02]  /*4f60*/  MOV R4, UR17 ;  /* 0x0000001100047c02 */ /* 0x000fe40008000f00 */
[----:B------:R-:W-:Y:S02]  /*4f70*/  MOV R5, UR17 ;  /* 0x0000001100057c02 */ /* 0x000fe40008000f00 */
[----:B------:R-:W-:-:S07]  /*4f80*/  MOV R0, UR5 ;  /* 0x0000000500007c02 */ /* 0x000fce0008000f00 */
.L_x_65:
[----:B--2---:R2:W3:Y:S02]  /*4f90*/  SYNCS.PHASECHK.TRANS64.TRYWAIT P0, [R0+URZ+0x20], R5 ;  /* 0x00002005000075a7 */ /* 0x0044e400080011ff */
[----:B---3--:R-:W-:Y:S05]  /*4fa0*/  @!P0 NANOSLEEP.SYNCS 0x989680 ;  /* 0x009896800000895d */ /* 0x008fea0003900000 */
[----:B------:R-:W3:Y:S02]  /*4fb0*/  @!P0 SYNCS.PHASECHK.TRANS64 P0, [R0+URZ+0x20], R5 ;  /* 0x00002005000085a7 */ /* 0x000ee400080010ff */
[----:B---3--:R-:W-:Y:S05]  /*4fc0*/  @!P0 BRA `(.L_x_65) ;  /* 0xfffffffc00f08947 */ /* 0x008fea000383ffff */
[----:B------:R-:W-:Y:S05]  /*4fd0*/  BRA `(.L_x_16) ;  /* 0xffffffc400307947 */ /* 0x000fea000383ffff */
.L_x_19:
[----:B------:R-:W-:-:S07]  /*4fe0*/  MOV R5, R4 ;  /* 0x0000000400057202 */ /* 0x000fce0000000f00 */
.L_x_66:
[----:B---3--:R3:W4:Y:S02]  /*4ff0*/  SYNCS.PHASECHK.TRANS64.TRYWAIT P0, [R3+URZ+0x50], R5 ;  /* 0x00005005030075a7 */ /* 0x00872400080011ff */
[----:B----4-:R-:W-:Y:S05]  /*5000*/  @!P0 NANOSLEEP.SYNCS 0x989680 ;  /* 0x009896800000895d */ /* 0x010fea0003900000 */
[----:B------:R-:W4:Y:S02]  /*5010*/  @!P0 SYNCS.PHASECHK.TRANS64 P0, [R3+URZ+0x50], R5 ;  /* 0x00005005030085a7 */ /* 0x000f2400080010ff */
[----:B----4-:R-:W-:Y:S05]  /*5020*/  @!P0 BRA `(.L_x_66) ;  /* 0xfffffffc00f08947 */ /* 0x010fea000383ffff */
[----:B------:R-:W-:Y:S05]  /*5030*/  BRA `(.L_x_67) ;  /* 0xffffffc400807947 */ /* 0x000fea000383ffff */
.L_x_21:
[----:B------:R-:W-:Y:S02]  /*5040*/  MOV R2, UR4 ;  /* 0x0000000400027c02 */ /* 0x000fe40008000f00 */
[----:B------:R-:W-:Y:S02]  /*5050*/  MOV R3, UR4 ;  /* 0x0000000400037c02 */ /* 0x000fe40008000f00 */
[----:B------:R-:W-:-:S07]  /*5060*/  MOV R0, UR5 ;  /* 0x0000000500007c02 */ /* 0x000fce0008000f00 */
.L_x_68:
[----:B---3--:R3:W4:Y:S02]  /*5070*/  SYNCS.PHASECHK.TRANS64.TRYWAIT P0, [R0+URZ+0x20], R3 ;  /* 0x00002003000075a7 */ /* 0x00872400080011ff */
[----:B----4-:R-:W-:Y:S05]  /*5080*/  @!P0 NANOSLEEP.SYNCS 0x989680 ;  /* 0x009896800000895d */ /* 0x010fea0003900000 */
[----:B------:R-:W4:Y:S02]  /*5090*/  @!P0 SYNCS.PHASECHK.TRANS64 P0, [R0+URZ+0x20], R3 ;  /* 0x00002003000085a7 */ /* 0x000f2400080010ff */
[----:B----4-:R-:W-:Y:S05]  /*50a0*/  @!P0 BRA `(.L_x_68) ;  /* 0xfffffffc00f08947 */ /* 0x010fea000383ffff */
[----:B------:R-:W-:Y:S05]  /*50b0*/  BRA `(.L_x_69) ;  /* 0xffffffc400e47947 */ /* 0x000fea000383ffff */
.L_x_23:
[----:B------:R-:W-:-:S07]  /*50c0*/  MOV R2, UR12 ;  /* 0x0000000c00027c02 */ /* 0x000fce0008000f00 */
.L_x_70:
[----:B---3--:R3:W4:Y:S02]  /*50d0*/  SYNCS.PHASECHK.TRANS64.TRYWAIT P0, [R2+URZ+0x50], RZ ;  /* 0x000050ff020075a7 */ /* 0x00872400080011ff */
[----:B----4-:R-:W-:Y:S05]  /*50e0*/  @!P0 NANOSLEEP.SYNCS 0x989680 ;  /* 0x009896800000895d */ /* 0x010fea0003900000 */
[----:B------:R-:W4:Y:S02]  /*50f0*/  @!P0 SYNCS.PHASECHK.TRANS64 P0, [R2+URZ+0x50], RZ ;  /* 0x000050ff020085a7 */ /* 0x000f2400080010ff */
[----:B----4-:R-:W-:Y:S05]  /*5100*/  @!P0 BRA `(.L_x_70) ;  /* 0xfffffffc00f08947 */ /* 0x010fea000383ffff */
[----:B------:R-:W-:Y:S05]  /*5110*/  BRA `(.L_x_71) ;  /* 0xffffffc400fc7947 */ /* 0x000fea000383ffff */
.L_x_26:
[----:B------:R-:W-:Y:S02]  /*5120*/  MOV R2, UR13 ;  /* 0x0000000d00027c02 */ /* 0x000fe40008000f00 */
[----:B------:R-:W-:Y:S02]  /*5130*/  MOV R3, UR13 ;  /* 0x0000000d00037c02 */ /* 0x000fe40008000f00 */
[----:B------:R-:W-:-:S07]  /*5140*/  MOV R0, UR12 ;  /* 0x0000000c00007c02 */ /* 0x000fce0008000f00 */
.L_x_72:
[----:B---3--:R3:W4:Y:S02]  /*5150*/  SYNCS.PHASECHK.TRANS64.TRYWAIT P0, [R0+URZ+0x48], R3 ;  /* 0x00004803000075a7 */ /* 0x00872400080011ff */
[----:B----4-:R-:W-:Y:S05]  /*5160*/  @!P0 NANOSLEEP.SYNCS 0x989680 ;  /* 0x009896800000895d */ /* 0x010fea0003900000 */
[----:B------:R-:W4:Y:S02]  /*5170*/  @!P0 SYNCS.PHASECHK.TRANS64 P0, [R0+URZ+0x48], R3 ;  /* 0x00004803000085a7 */ /* 0x000f2400080010ff */
[----:B----4-:R-:W-:Y:S05]  /*5180*/  @!P0 BRA `(.L_x_72) ;  /* 0xfffffffc00f08947 */ /* 0x010fea000383ffff */
[----:B------:R-:W-:Y:S05]  /*5190*/  BRA `(.L_x_25) ;  /* 0xffffffcc001c7947 */ /* 0x000fea000383ffff */
.L_x_28:
[----:B------:R-:W-:Y:S02]  /*51a0*/  MOV R2, UR23 ;  /* 0x0000001700027c02 */ /* 0x000fe40008000f00 */
[----:B------:R-:W-:Y:S02]  /*51b0*/  MOV R3, UR23 ;  /* 0x0000001700037c02 */ /* 0x000fe40008000f00 */
[----:B------:R-:W-:Y:S07]  /*51c0*/  MOV R0, UR13 ;  /* 0x0000000d00007c02 */ /* 0x000fee0008000f00 */
.L_x_73:
[----:B---3--:R3:W4:Y:S02]  /*51d0*/  SYNCS.PHASECHK.TRANS64.TRYWAIT P1, [R0+URZ], R3 ;  /* 0x00000003000075a7 */ /* 0x00872400080211ff */
[----:B----4-:R-:W-:Y:S05]  /*51e0*/  @!P1 NANOSLEEP.SYNCS 0x989680 ;  /* 0x009896800000995d */ /* 0x010fea0003900000 */
[----:B------:R-:W4:Y:S02]  /*51f0*/  @!P1 SYNCS.PHASECHK.TRANS64 P1, [R0+URZ], R3 ;  /* 0x00000003000095a7 */ /* 0x000f2400080210ff */
[----:B----4-:R-:W-:Y:S05]  /*5200*/  @!P1 BRA `(.L_x_73) ;  /* 0xfffffffc00f09947 */ /* 0x010fea000383ffff */
[----:B------:R-:W-:Y:S05]  /*5210*/  BRA `(.L_x_27) ;  /* 0xffffffcc00987947 */ /* 0x000fea000383ffff */
.L_x_30:
[-C--:B------:R-:W-:Y:S02]  /*5220*/  MOV R6, R3.reuse ;  /* 0x0000000300067202 */ /* 0x080fe40000000f00 */
[----:B------:R-:W-:-:S07]  /*5230*/  MOV R7, R3 ;  /* 0x0000000300077202 */ /* 0x000fce0000000f00 */
.L_x_74:
[----:B----4-:R4:W3:Y:S02]  /*5240*/  SYNCS.PHASECHK.TRANS64.TRYWAIT P0, [R2+URZ+0x50], R7 ;  /* 0x00005007020075a7 */ /* 0x0108e400080011ff */
[----:B---3--:R-:W-:Y:S05]  /*5250*/  @!P0 NANOSLEEP.SYNCS 0x989680 ;  /* 0x009896800000895d */ /* 0x008fea0003900000 */
[----:B------:R-:W3:Y:S02]  /*5260*/  @!P0 SYNCS.PHASECHK.TRANS64 P0, [R2+URZ+0x50], R7 ;  /* 0x00005007020085a7 */ /* 0x000ee400080010ff */
[----:B---3--:R-:W-:Y:S05]  /*5270*/  @!P0 BRA `(.L_x_74) ;  /* 0xfffffffc00f08947 */ /* 0x008fea000383ffff */
[----:B------:R-:W-:Y:S05]  /*5280*/  BRA `(.L_x_75) ;  /* 0xffffffd000087947 */ /* 0x000fea000383ffff */
.L_x_32:
[----:B----4-:R-:W-:Y:S02]  /*5290*/  MOV R2, UR31 ;  /* 0x0000001f00027c02 */ /* 0x010fe40008000f00 */
[----:B------:R-:W-:Y:S02]  /*52a0*/  MOV R3, UR31 ;  /* 0x0000001f00037c02 */ /* 0x000fe40008000f00 */
[----:B------:R-:W-:-:S07]  /*52b0*/  MOV R0, UR12 ;  /* 0x0000000c00007c02 */ /* 0x000fce0008000f00 */
.L_x_76:
[----:B---3--:R3:W4:Y:S02]  /*52c0*/  SYNCS.PHASECHK.TRANS64.TRYWAIT P0, [R0+URZ+0x48], R3 ;  /* 0x00004803000075a7 */ /* 0x00872400080011ff */
[----:B----4-:R-:W-:Y:S05]  /*52d0*/  @!P0 NANOSLEEP.SYNCS 0x989680 ;  /* 0x009896800000895d */ /* 0x010fea0003900000 */
[----:B------:R-:W4:Y:S02]  /*52e0*/  @!P0 SYNCS.PHASECHK.TRANS64 P0, [R0+URZ+0x48], R3 ;  /* 0x00004803000085a7 */ /* 0x000f2400080010ff */
[----:B----4-:R-:W-:Y:S05]  /*52f0*/  @!P0 BRA `(.L_x_76) ;  /* 0xfffffffc00f08947 */ /* 0x010fea000383ffff */
[----:B------:R-:W-:Y:S05]  /*5300*/  BRA `(.L_x_22) ;  /* 0xffffffd0003c7947 */ /* 0x000fea000383ffff */
.L_x_38:
[----:B-1----:R1:W3:Y:S02]  /*5310*/  SYNCS.PHASECHK.TRANS64.TRYWAIT P0, [R3+URZ+0x50], RZ ;  /* 0x000050ff030075a7 */ /* 0x0022e400080011ff */
[----:B---3--:R-:W-:Y:S05]  /*5320*/  @!P0 NANOSLEEP.SYNCS 0x989680 ;  /* 0x009896800000895d */ /* 0x008fea0003900000 */
[----:B------:R-:W3:Y:S02]  /*5330*/  @!P0 SYNCS.PHASECHK.TRANS64 P0, [R3+URZ+0x50], RZ ;  /* 0x000050ff030085a7 */ /* 0x000ee400080010ff */
[----:B---3--:R-:W-:Y:S05]  /*5340*/  @!P0 BRA `(.L_x_38) ;  /* 0xfffffffc00f08947 */ /* 0x008fea000383ffff */
[----:B------:R-:W-:Y:S05]  /*5350*/  BRA `(.L_x_77) ;  /* 0xffffffd4000c7947 */ /* 0x000fea000383ffff */
.L_x_40:
[----:B------:R-:W-:-:S07]  /*5360*/  MOV R5, R4 ;  /* 0x0000000400057202 */ /* 0x000fce0000000f00 */
.L_x_78:
[----:B-1----:R1:W2:Y:S02]  /*5370*/  SYNCS.PHASECHK.TRANS64.TRYWAIT P0, [R3+URZ+0x40], R5 ;  /* 0x00004005030075a7 */ /* 0x0022a400080011ff */
[----:B--2---:R-:W-:Y:S05]  /*5380*/  @!P0 NANOSLEEP.SYNCS 0x989680 ;  /* 0x009896800000895d */ /* 0x004fea0003900000 */
[----:B------:R-:W2:Y:S02]  /*5390*/  @!P0 SYNCS.PHASECHK.TRANS64 P0, [R3+URZ+0x40], R5 ;  /* 0x00004005030085a7 */ /* 0x000ea400080010ff */
[----:B--2---:R-:W-:Y:S05]  /*53a0*/  @!P0 BRA `(.L_x_78) ;  /* 0xfffffffc00f08947 */ /* 0x004fea000383ffff */
[----:B------:R-:W-:Y:S05]  /*53b0*/  BRA `(.L_x_79) ;  /* 0xffffffd400fc7947 */ /* 0x000fea000383ffff */
.L_x_49:
[----:B------:R-:W-:-:S07]  /*53c0*/  MOV R7, R6 ;  /* 0x0000000600077202 */ /* 0x000fce0000000f00 */
.L_x_80:
[----:B-1----:R1:W2:Y:S02]  /*53d0*/  SYNCS.PHASECHK.TRANS64.TRYWAIT P0, [R5+URZ+0x50], R7 ;  /* 0x00005007050075a7 */ /* 0x0022a400080011ff */
[----:B--2---:R-:W-:Y:S05]  /*53e0*/  @!P0 NANOSLEEP.SYNCS 0x989680 ;  /* 0x009896800000895d */ /* 0x004fea0003900000 */
[----:B------:R-:W2:Y:S02]  /*53f0*/  @!P0 SYNCS.PHASECHK.TRANS64 P0, [R5+URZ+0x50], R7 ;  /* 0x00005007050085a7 */ /* 0x000ea400080010ff */
[----:B--2---:R-:W-:Y:S05]  /*5400*/  @!P0 BRA `(.L_x_80) ;  /* 0xfffffffc00f08947 */ /* 0x004fea000383ffff */
[----:B------:R-:W-:Y:S05]  /*5410*/  BRA `(.L_x_81) ;  /* 0xfffffff4002c7947 */ /* 0x000fea000383ffff */
        .weak           $__internal_0_$__cuda_sm10x_tcgen05_guardrail_trap_col_being_dealloced_not_returned_by_alloc
        .type           $__internal_0_$__cuda_sm10x_tcgen05_guardrail_trap_col_being_dealloced_not_returned_by_alloc,@function
        .size           $__internal_0_$__cuda_sm10x_tcgen05_guardrail_trap_col_being_dealloced_not_returned_by_alloc,($__internal_1_$__cuda_sm10x_tcgen05_guardrail_trap_phase_invalid_during_alloc - $__internal_0_$__cuda_sm10x_tcgen05_guardrail_trap_col_being_dealloced_not_returned_by_alloc)
$__internal_0_$__cuda_sm10x_tcgen05_guardrail_trap_col_being_dealloced_not_returned_by_alloc:
[----:B------:R-:W-:Y:S05]  /*5420*/  BPT.TRAP 0x1 ;  /* 0x000000040000795c */ /* 0x000fea0000300000 */
[----:B------:R-:W-:-:S04]  /*5430*/  HFMA2 R3, -RZ, RZ, 0, 0 ;  /* 0x00000000ff037431 */ /* 0x000fc800000001ff */
[----:B------:R-:W-:Y:S05]  /*5440*/  RET.REL.NODEC R2 `(kernel_cutlass_kernel_cudnngrouped_gemmgrouped_gemm_swiglugrouped_gemm_swiglu_quantBlockScaledContiguousGroupedGemmKernel_object_at__TiledMMA_ThrLayoutVMNK11110000_PermutationMNK____MMAAt_0) ;  /* 0xffffffa802ec7950 */ /* 0x000fea0003c3ffff */
        .weak           $__internal_1_$__cuda_sm10x_tcgen05_guardrail_trap_phase_invalid_during_alloc
        .type           $__internal_1_$__cuda_sm10x_tcgen05_guardrail_trap_phase_invalid_during_alloc,@function
        .size           $__internal_1_$__cuda_sm10x_tcgen05_guardrail_trap_phase_invalid_during_alloc,($__internal_2_$__cuda_sm10x_tcgen05_guardrail_trap_unallocated_columns_being_dealloced - $__internal_1_$__cuda_sm10x_tcgen05_guardrail_trap_phase_invalid_during_alloc)
$__internal_1_$__cuda_sm10x_tcgen05_guardrail_trap_phase_invalid_during_alloc:
[----:B------:R-:W-:Y:S05]  /*5450*/  BPT.TRAP 0x1 ;  /* 0x000000040000795c */ /* 0x000fea0000300000 */
[----:B------:R-:W-:-:S04]  /*5460*/  MOV R3, 0x0 ;  /* 0x0000000000037802 */ /* 0x000fc80000000f00 */
[----:B------:R-:W-:Y:S05]  /*5470*/  RET.REL.NODEC R2 `(kernel_cutlass_kernel_cudnngrouped_gemmgrouped_gemm_swiglugrouped_gemm_swiglu_quantBlockScaledContiguousGroupedGemmKernel_object_at__TiledMMA_ThrLayoutVMNK11110000_PermutationMNK____MMAAt_0) ;  /* 0xffffffa802e07950 */ /* 0x000fea0003c3ffff */
        .weak           $__internal_2_$__cuda_sm10x_tcgen05_guardrail_trap_unallocated_columns_being_dealloced
        .type           $__internal_2_$__cuda_sm10x_tcgen05_guardrail_trap_unallocated_columns_being_dealloced,@function
        .size           $__internal_2_$__cuda_sm10x_tcgen05_guardrail_trap_unallocated_columns_being_dealloced,(.L_x_85 - $__internal_2_$__cuda_sm10x_tcgen05_guardrail_trap_unallocated_columns_being_dealloced)
$__internal_2_$__cuda_sm10x_tcgen05_guardrail_trap_unallocated_columns_being_dealloced:
[----:B------:R-:W-:Y:S05]  /*5480*/  BPT.TRAP 0x1 ;  /* 0x000000040000795c */ /* 0x000fea0000300000 */
[----:B------:R-:W-:-:S04]  /*5490*/  HFMA2 R3, -RZ, RZ, 0, 0 ;  /* 0x00000000ff037431 */ /* 0x000fc800000001ff */
[----:B------:R-:W-:Y:S05]  /*54a0*/  RET.REL.NODEC R2 `(kernel_cutlass_kernel_cudnngrouped_gemmgrouped_gemm_swiglugrouped_gemm_swiglu_quantBlockScaledContiguousGroupedGemmKernel_object_at__TiledMMA_ThrLayoutVMNK11110000_PermutationMNK____MMAAt_0) ;  /* 0xffffffa802d47950 */ /* 0x000fea0003c3ffff */
.L_x_82:
[----:B------:R-:W-:-:S00]  /*54b0*/  BRA `(.L_x_82) ;  /* 0xfffffffc00fc7947 */ /* 0x000fc0000383ffff */
[----:B------:R-:W-:-:S00]  /*54c0*/  NOP ;  /* 0x0000000000007918 */ /* 0x000fc00000000000 */
        /* <DEDUP_REMOVED lines=11> */
.L_x_85:


//--------------------- .nv.shared.kernel_cutlass_kernel_cudnngrouped_gemmgrouped_gemm_swiglugrouped_gemm_swiglu_quantBlockScaledContiguousGroupedGemmKernel_object_at__TiledMMA_ThrLayoutVMNK11110000_PermutationMNK____MMAAt_0 --------------------------
	.section	.nv.shared.kernel_cutlass_kernel_cudnngrouped_gemmgrouped_gemm_swiglugrouped_gemm_swiglu_quantBlockScaledContiguousGroupedGemmKernel_object_at__TiledMMA_ThrLayoutVMNK11110000_PermutationMNK____MMAAt_0,"aw",@nobits
	.sectionflags	@""
	.align	1024
	.zero		1024


//--------------------- .nv.shared.reserved.0     --------------------------
	.section	.nv.shared.reserved.0,"aw",@nobits
	.align	8
	.weak		__nv_reservedSMEM_offset_0_alias
	.size		__nv_reservedSMEM_offset_0_alias, 0, 64
	.other		__nv_reservedSMEM_offset_0_alias,@"STO_CUDA_RESERVED_SHARED STV_DEFAULT"
__nv_reservedSMEM_offset_0_alias:
	.zero		0
.nv.shared.reserved.0:
	.zero		64
	.weak		__nv_reservedSMEM_allocation_phase
	.type		__nv_reservedSMEM_allocation_phase,@object
	.size		__nv_reservedSMEM_allocation_phase,(.L_0 - __nv_reservedSMEM_allocation_phase)
__nv_reservedSMEM_allocation_phase:
	.zero		1
.L_0:
	.zero		7
	.weak		__nv_reservedSMEM_devtool_atexit_pc
	.type		__nv_reservedSMEM_devtool_atexit_pc,@object
	.size		__nv_reservedSMEM_devtool_atexit_pc,(__nv_reservedSMEM_allocation_mask - __nv_reservedSMEM_devtool_atexit_pc)
__nv_reservedSMEM_devtool_atexit_pc:
	.zero		8
	.weak		__nv_reservedSMEM_allocation_mask
	.type		__nv_reservedSMEM_allocation_mask,@object
	.size		__nv_reservedSMEM_allocation_mask,(.L_2 - __nv_reservedSMEM_allocation_mask)
__nv_reservedSMEM_allocation_mask:
	.zero		4
.L_2:


//--------------------- .nv.constant0.kernel_cutlass_kernel_cudnngrouped_gemmgrouped_gemm_swiglugrouped_gemm_swiglu_quantBlockScaledContiguousGroupedGemmKernel_object_at__TiledMMA_ThrLayoutVMNK11110000_PermutationMNK____MMAAt_0 --------------------------
	.section	.nv.constant0.kernel_cutlass_kernel_cudnngrouped_gemmgrouped_gemm_swiglugrouped_gemm_swiglu_quantBlockScaledContiguousGroupedGemmKernel_object_at__TiledMMA_ThrLayoutVMNK11110000_PermutationMNK____MMAAt_0,"a",@progbits
	.sectionflags	@""
	.align	4
.nv.constant0.kernel_cutlass_kernel_cudnngrouped_gemmgrouped_gemm_swiglugrouped_gemm_swiglu_quantBlockScaledContiguousGroupedGemmKernel_object_at__TiledMMA_ThrLayoutVMNK11110000_PermutationMNK____MMAAt_0:
	.zero		1924


//--------------------- SYMBOLS --------------------------

	.type		.nv.reservedSmem.offset0,@object
	.size		.nv.reservedSmem.offset0,0x4
	.type		.nv.reservedSmem.cap,@object
	.size		.nv.reservedSmem.cap,0x4
